//
// Generated by NVIDIA NVVM Compiler
//
// Compiler Build ID: CL-36424714
// Cuda compilation tools, release 13.0, V13.0.88
// Based on NVVM 20.0.0
//

.version 9.0
.target sm_100
.address_size 64

	// .globl	_Z21pad_nhwc8_fp16_kernelliiiiiiii6__halfPKS_PS_

.visible .entry _Z21pad_nhwc8_fp16_kernelliiiiiiii6__halfPKS_PS_(
	.param .u64 _Z21pad_nhwc8_fp16_kernelliiiiiiii6__halfPKS_PS__param_0,
	.param .u32 _Z21pad_nhwc8_fp16_kernelliiiiiiii6__halfPKS_PS__param_1,
	.param .u32 _Z21pad_nhwc8_fp16_kernelliiiiiiii6__halfPKS_PS__param_2,
	.param .u32 _Z21pad_nhwc8_fp16_kernelliiiiiiii6__halfPKS_PS__param_3,
	.param .u32 _Z21pad_nhwc8_fp16_kernelliiiiiiii6__halfPKS_PS__param_4,
	.param .u32 _Z21pad_nhwc8_fp16_kernelliiiiiiii6__halfPKS_PS__param_5,
	.param .u32 _Z21pad_nhwc8_fp16_kernelliiiiiiii6__halfPKS_PS__param_6,
	.param .u32 _Z21pad_nhwc8_fp16_kernelliiiiiiii6__halfPKS_PS__param_7,
	.param .u32 _Z21pad_nhwc8_fp16_kernelliiiiiiii6__halfPKS_PS__param_8,
	.param .align 2 .b8 _Z21pad_nhwc8_fp16_kernelliiiiiiii6__halfPKS_PS__param_9[2],
	.param .u64 .ptr .align 1 _Z21pad_nhwc8_fp16_kernelliiiiiiii6__halfPKS_PS__param_10,
	.param .u64 .ptr .align 1 _Z21pad_nhwc8_fp16_kernelliiiiiiii6__halfPKS_PS__param_11
)
{
	.reg .pred 	%p<51>;
	.reg .b16 	%rs<49>;
	.reg .b32 	%r<214>;
	.reg .b64 	%rd<53>;

	ld.param.u16 	%rs33, [_Z21pad_nhwc8_fp16_kernelliiiiiiii6__halfPKS_PS__param_9];
	ld.param.u64 	%rd5, [_Z21pad_nhwc8_fp16_kernelliiiiiiii6__halfPKS_PS__param_0];
	ld.param.u32 	%r59, [_Z21pad_nhwc8_fp16_kernelliiiiiiii6__halfPKS_PS__param_2];
	ld.param.u32 	%r60, [_Z21pad_nhwc8_fp16_kernelliiiiiiii6__halfPKS_PS__param_3];
	ld.param.u32 	%r61, [_Z21pad_nhwc8_fp16_kernelliiiiiiii6__halfPKS_PS__param_4];
	ld.param.u32 	%r62, [_Z21pad_nhwc8_fp16_kernelliiiiiiii6__halfPKS_PS__param_5];
	ld.param.u32 	%r63, [_Z21pad_nhwc8_fp16_kernelliiiiiiii6__halfPKS_PS__param_6];
	ld.param.u32 	%r212, [_Z21pad_nhwc8_fp16_kernelliiiiiiii6__halfPKS_PS__param_7];
	ld.param.u32 	%r65, [_Z21pad_nhwc8_fp16_kernelliiiiiiii6__halfPKS_PS__param_8];
	ld.param.u64 	%rd6, [_Z21pad_nhwc8_fp16_kernelliiiiiiii6__halfPKS_PS__param_10];
	ld.param.u64 	%rd7, [_Z21pad_nhwc8_fp16_kernelliiiiiiii6__halfPKS_PS__param_11];
	cvta.to.global.u64 	%rd1, %rd6;
	cvta.to.global.u64 	%rd2, %rd7;
	mov.u32 	%r66, %ctaid.x;
	mov.u32 	%r67, %ntid.x;
	mov.u32 	%r68, %tid.x;
	mad.lo.s32 	%r1, %r66, %r67, %r68;
	cvt.s64.s32 	%rd8, %r1;
	setp.le.s64 	%p2, %rd5, %rd8;
	@%p2 bra 	$L__BB0_52;
	mul.lo.s32 	%r69, %r63, %r62;
	div.s32 	%r2, %r1, %r69;
	mul.lo.s32 	%r70, %r2, %r69;
	sub.s32 	%r71, %r1, %r70;
	div.s32 	%r3, %r71, %r63;
	mul.lo.s32 	%r72, %r3, %r63;
	sub.s32 	%r4, %r71, %r72;
	add.s32 	%r73, %r212, 7;
	shr.s32 	%r74, %r73, 31;
	shr.u32 	%r75, %r74, 29;
	add.s32 	%r76, %r73, %r75;
	shr.s32 	%r5, %r76, 3;
	and.b32  	%r6, %r76, -8;
	sub.s32 	%r7, %r3, %r65;
	setp.lt.s32 	%p3, %r7, 0;
	setp.ge.s32 	%p4, %r7, %r59;
	or.pred  	%p1, %p3, %p4;
	setp.lt.s32 	%p5, %r212, 1;
	@%p5 bra 	$L__BB0_43;
	add.s32 	%r78, %r61, 7;
	shr.s32 	%r79, %r78, 31;
	shr.u32 	%r80, %r79, 29;
	add.s32 	%r81, %r78, %r80;
	shr.s32 	%r82, %r81, 3;
	mad.lo.s32 	%r83, %r2, %r62, %r3;
	mad.lo.s32 	%r84, %r83, %r63, %r4;
	mul.lo.s32 	%r8, %r84, %r5;
	mad.lo.s32 	%r85, %r2, %r59, %r7;
	mad.lo.s32 	%r86, %r85, %r60, %r4;
	mul.lo.s32 	%r9, %r86, %r82;
	and.b32  	%r10, %r212, 7;
	setp.lt.u32 	%p6, %r212, 8;
	mov.b32 	%r204, 0;
	@%p6 bra 	$L__BB0_21;
	and.b32  	%r204, %r212, 2147483640;
	shl.b32 	%r208, %r8, 3;
	shl.b32 	%r207, %r9, 3;
	mov.b32 	%r209, 0;
$L__BB0_4:
	.pragma "nounroll";
	setp.ge.s32 	%p7, %r209, %r61;
	or.pred  	%p8, %p1, %p7;
	mul.wide.s32 	%rd9, %r207, 2;
	add.s64 	%rd3, %rd1, %rd9;
	mov.u16 	%rs41, %rs33;
	@%p8 bra 	$L__BB0_6;
	ld.global.nc.u16 	%rs41, [%rd3];
$L__BB0_6:
	mul.wide.s32 	%rd10, %r208, 2;
	add.s64 	%rd4, %rd2, %rd10;
	st.global.u16 	[%rd4], %rs41;
	add.s32 	%r41, %r209, 1;
	setp.ge.s32 	%p9, %r41, %r61;
	or.pred  	%p10, %p1, %p9;
	mov.u16 	%rs42, %rs33;
	@%p10 bra 	$L__BB0_8;
	ld.global.nc.u16 	%rs42, [%rd3+2];
$L__BB0_8:
	st.global.u16 	[%rd4+2], %rs42;
	add.s32 	%r42, %r41, 1;
	setp.ge.s32 	%p11, %r42, %r61;
	or.pred  	%p12, %p1, %p11;
	mov.u16 	%rs43, %rs33;
	@%p12 bra 	$L__BB0_10;
	ld.global.nc.u16 	%rs43, [%rd3+4];
$L__BB0_10:
	st.global.u16 	[%rd4+4], %rs43;
	add.s32 	%r43, %r42, 1;
	setp.ge.s32 	%p13, %r43, %r61;
	or.pred  	%p14, %p1, %p13;
	mov.u16 	%rs44, %rs33;
	@%p14 bra 	$L__BB0_12;
	ld.global.nc.u16 	%rs44, [%rd3+6];
$L__BB0_12:
	st.global.u16 	[%rd4+6], %rs44;
	add.s32 	%r44, %r43, 1;
	setp.ge.s32 	%p15, %r44, %r61;
	or.pred  	%p16, %p1, %p15;
	mov.u16 	%rs45, %rs33;
	@%p16 bra 	$L__BB0_14;
	ld.global.nc.u16 	%rs45, [%rd3+8];
$L__BB0_14:
	st.global.u16 	[%rd4+8], %rs45;
	add.s32 	%r45, %r44, 1;
	setp.ge.s32 	%p17, %r45, %r61;
	or.pred  	%p18, %p1, %p17;
	mov.u16 	%rs46, %rs33;
	@%p18 bra 	$L__BB0_16;
	ld.global.nc.u16 	%rs46, [%rd3+10];
$L__BB0_16:
	st.global.u16 	[%rd4+10], %rs46;
	add.s32 	%r46, %r45, 1;
	setp.ge.s32 	%p19, %r46, %r61;
	or.pred  	%p20, %p1, %p19;
	mov.u16 	%rs47, %rs33;
	@%p20 bra 	$L__BB0_18;
	ld.global.nc.u16 	%rs47, [%rd3+12];
$L__BB0_18:
	st.global.u16 	[%rd4+12], %rs47;
	add.s32 	%r47, %r46, 1;
	setp.ge.s32 	%p21, %r47, %r61;
	or.pred  	%p22, %p1, %p21;
	mov.u16 	%rs48, %rs33;
	@%p22 bra 	$L__BB0_20;
	ld.global.nc.u16 	%rs48, [%rd3+14];
$L__BB0_20:
	st.global.u16 	[%rd4+14], %rs48;
	add.s32 	%r208, %r208, 8;
	add.s32 	%r207, %r207, 8;
	add.s32 	%r209, %r47, 1;
	setp.eq.s32 	%p23, %r209, %r204;
	@%p23 bra 	$L__BB0_21;
	bra.uni 	$L__BB0_4;
$L__BB0_21:
	setp.eq.s32 	%p24, %r10, 0;
	@%p24 bra 	$L__BB0_43;
	and.b32  	%r15, %r212, 3;
	setp.lt.u32 	%p25, %r10, 4;
	@%p25 bra 	$L__BB0_32;
	shr.u32 	%r16, %r204, 3;
	setp.ge.s32 	%p26, %r204, %r61;
	or.pred  	%p27, %p1, %p26;
	mov.u16 	%rs34, %rs33;
	@%p27 bra 	$L__BB0_25;
	add.s32 	%r88, %r16, %r9;
	shl.b32 	%r89, %r88, 3;
	mul.wide.s32 	%rd11, %r89, 2;
	add.s64 	%rd12, %rd1, %rd11;
	ld.global.nc.u16 	%rs34, [%rd12];
$L__BB0_25:
	add.s32 	%r90, %r16, %r8;
	shl.b32 	%r91, %r90, 3;
	mul.wide.s32 	%rd13, %r91, 2;
	add.s64 	%rd14, %rd2, %rd13;
	st.global.u16 	[%rd14], %rs34;
	add.s32 	%r92, %r204, 1;
	shr.u32 	%r17, %r92, 3;
	and.b32  	%r18, %r92, 7;
	setp.ge.s32 	%p28, %r92, %r61;
	or.pred  	%p29, %p1, %p28;
	mov.u16 	%rs35, %rs33;
	@%p29 bra 	$L__BB0_27;
	add.s32 	%r93, %r17, %r9;
	shl.b32 	%r94, %r93, 3;
	or.b32  	%r95, %r94, %r18;
	mul.wide.s32 	%rd15, %r95, 2;
	add.s64 	%rd16, %rd1, %rd15;
	ld.global.nc.u16 	%rs35, [%rd16];
$L__BB0_27:
	add.s32 	%r96, %r17, %r8;
	shl.b32 	%r97, %r96, 3;
	or.b32  	%r98, %r97, %r18;
	mul.wide.s32 	%rd17, %r98, 2;
	add.s64 	%rd18, %rd2, %rd17;
	st.global.u16 	[%rd18], %rs35;
	add.s32 	%r99, %r204, 2;
	shr.u32 	%r19, %r99, 3;
	and.b32  	%r20, %r99, 7;
	setp.ge.s32 	%p30, %r99, %r61;
	or.pred  	%p31, %p1, %p30;
	mov.u16 	%rs36, %rs33;
	@%p31 bra 	$L__BB0_29;
	add.s32 	%r100, %r19, %r9;
	shl.b32 	%r101, %r100, 3;
	or.b32  	%r102, %r101, %r20;
	mul.wide.s32 	%rd19, %r102, 2;
	add.s64 	%rd20, %rd1, %rd19;
	ld.global.nc.u16 	%rs36, [%rd20];
$L__BB0_29:
	add.s32 	%r103, %r19, %r8;
	shl.b32 	%r104, %r103, 3;
	or.b32  	%r105, %r104, %r20;
	mul.wide.s32 	%rd21, %r105, 2;
	add.s64 	%rd22, %rd2, %rd21;
	st.global.u16 	[%rd22], %rs36;
	add.s32 	%r106, %r204, 3;
	shr.u32 	%r21, %r106, 3;
	and.b32  	%r22, %r106, 7;
	setp.ge.s32 	%p32, %r106, %r61;
	or.pred  	%p33, %p1, %p32;
	mov.u16 	%rs37, %rs33;
	@%p33 bra 	$L__BB0_31;
	add.s32 	%r107, %r21, %r9;
	shl.b32 	%r108, %r107, 3;
	or.b32  	%r109, %r108, %r22;
	mul.wide.s32 	%rd23, %r109, 2;
	add.s64 	%rd24, %rd1, %rd23;
	ld.global.nc.u16 	%rs37, [%rd24];
$L__BB0_31:
	add.s32 	%r110, %r21, %r8;
	shl.b32 	%r111, %r110, 3;
	or.b32  	%r112, %r111, %r22;
	mul.wide.s32 	%rd25, %r112, 2;
	add.s64 	%rd26, %rd2, %rd25;
	st.global.u16 	[%rd26], %rs37;
	add.s32 	%r204, %r204, 4;
$L__BB0_32:
	setp.eq.s32 	%p34, %r15, 0;
	@%p34 bra 	$L__BB0_43;
	setp.eq.s32 	%p35, %r15, 1;
	@%p35 bra 	$L__BB0_39;
	shr.u32 	%r25, %r204, 3;
	and.b32  	%r26, %r204, 7;
	setp.ge.s32 	%p36, %r204, %r61;
	or.pred  	%p37, %p1, %p36;
	mov.u16 	%rs38, %rs33;
	@%p37 bra 	$L__BB0_36;
	add.s32 	%r113, %r25, %r9;
	shl.b32 	%r114, %r113, 3;
	or.b32  	%r115, %r114, %r26;
	mul.wide.s32 	%rd27, %r115, 2;
	add.s64 	%rd28, %rd1, %rd27;
	ld.global.nc.u16 	%rs38, [%rd28];
$L__BB0_36:
	add.s32 	%r116, %r25, %r8;
	shl.b32 	%r117, %r116, 3;
	or.b32  	%r118, %r117, %r26;
	mul.wide.s32 	%rd29, %r118, 2;
	add.s64 	%rd30, %rd2, %rd29;
	st.global.u16 	[%rd30], %rs38;
	add.s32 	%r119, %r204, 1;
	shr.u32 	%r27, %r119, 3;
	and.b32  	%r28, %r119, 7;
	setp.ge.s32 	%p38, %r119, %r61;
	or.pred  	%p39, %p1, %p38;
	mov.u16 	%rs39, %rs33;
	@%p39 bra 	$L__BB0_38;
	add.s32 	%r120, %r27, %r9;
	shl.b32 	%r121, %r120, 3;
	or.b32  	%r122, %r121, %r28;
	mul.wide.s32 	%rd31, %r122, 2;
	add.s64 	%rd32, %rd1, %rd31;
	ld.global.nc.u16 	%rs39, [%rd32];
$L__BB0_38:
	add.s32 	%r123, %r27, %r8;
	shl.b32 	%r124, %r123, 3;
	or.b32  	%r125, %r124, %r28;
	mul.wide.s32 	%rd33, %r125, 2;
	add.s64 	%rd34, %rd2, %rd33;
	st.global.u16 	[%rd34], %rs39;
	add.s32 	%r204, %r204, 2;
$L__BB0_39:
	and.b32  	%r126, %r212, 1;
	setp.eq.b32 	%p40, %r126, 1;
	not.pred 	%p41, %p40;
	@%p41 bra 	$L__BB0_43;
	shr.u32 	%r31, %r204, 3;
	and.b32  	%r32, %r204, 7;
	add.s32 	%r127, %r31, %r8;
	shl.b32 	%r33, %r127, 3;
	setp.ge.s32 	%p42, %r204, %r61;
	or.pred  	%p43, %p1, %p42;
	mov.u16 	%rs40, %rs33;
	@%p43 bra 	$L__BB0_42;
	add.s32 	%r128, %r31, %r9;
	shl.b32 	%r129, %r128, 3;
	or.b32  	%r130, %r129, %r32;
	mul.wide.s32 	%rd35, %r130, 2;
	add.s64 	%rd36, %rd1, %rd35;
	ld.global.nc.u16 	%rs40, [%rd36];
$L__BB0_42:
	add.s32 	%r131, %r33, %r32;
	mul.wide.s32 	%rd37, %r131, 2;
	add.s64 	%rd38, %rd2, %rd37;
	st.global.u16 	[%rd38], %rs40;
$L__BB0_43:
	setp.ge.s32 	%p44, %r212, %r6;
	@%p44 bra 	$L__BB0_52;
	mad.lo.s32 	%r132, %r2, %r62, %r3;
	mad.lo.s32 	%r133, %r132, %r63, %r4;
	mul.lo.s32 	%r34, %r133, %r5;
	sub.s32 	%r35, %r6, %r212;
	and.b32  	%r36, %r35, 3;
	sub.s32 	%r134, %r212, %r6;
	setp.gt.u32 	%p45, %r134, -4;
	@%p45 bra 	$L__BB0_47;
	and.b32  	%r135, %r35, -4;
	neg.s32 	%r210, %r135;
$L__BB0_46:
	.pragma "nounroll";
	shr.s32 	%r136, %r212, 31;
	shr.u32 	%r137, %r136, 29;
	add.s32 	%r138, %r212, %r137;
	and.b32  	%r139, %r138, -8;
	sub.s32 	%r140, %r212, %r139;
	shr.u32 	%r141, %r138, 3;
	add.s32 	%r142, %r141, %r34;
	shl.b32 	%r143, %r142, 3;
	add.s32 	%r144, %r143, %r140;
	mul.wide.s32 	%rd39, %r144, 2;
	add.s64 	%rd40, %rd2, %rd39;
	st.global.u16 	[%rd40], %rs33;
	add.s32 	%r145, %r212, 1;
	shr.s32 	%r146, %r145, 31;
	shr.u32 	%r147, %r146, 29;
	add.s32 	%r148, %r145, %r147;
	and.b32  	%r149, %r148, -8;
	sub.s32 	%r150, %r145, %r149;
	shr.u32 	%r151, %r148, 3;
	add.s32 	%r152, %r151, %r34;
	shl.b32 	%r153, %r152, 3;
	add.s32 	%r154, %r153, %r150;
	mul.wide.s32 	%rd41, %r154, 2;
	add.s64 	%rd42, %rd2, %rd41;
	st.global.u16 	[%rd42], %rs33;
	add.s32 	%r155, %r212, 2;
	shr.s32 	%r156, %r155, 31;
	shr.u32 	%r157, %r156, 29;
	add.s32 	%r158, %r155, %r157;
	and.b32  	%r159, %r158, -8;
	sub.s32 	%r160, %r155, %r159;
	shr.u32 	%r161, %r158, 3;
	add.s32 	%r162, %r161, %r34;
	shl.b32 	%r163, %r162, 3;
	add.s32 	%r164, %r163, %r160;
	mul.wide.s32 	%rd43, %r164, 2;
	add.s64 	%rd44, %rd2, %rd43;
	st.global.u16 	[%rd44], %rs33;
	add.s32 	%r165, %r212, 3;
	shr.s32 	%r166, %r165, 31;
	shr.u32 	%r167, %r166, 29;
	add.s32 	%r168, %r165, %r167;
	and.b32  	%r169, %r168, -8;
	sub.s32 	%r170, %r165, %r169;
	shr.u32 	%r171, %r168, 3;
	add.s32 	%r172, %r171, %r34;
	shl.b32 	%r173, %r172, 3;
	add.s32 	%r174, %r173, %r170;
	mul.wide.s32 	%rd45, %r174, 2;
	add.s64 	%rd46, %rd2, %rd45;
	st.global.u16 	[%rd46], %rs33;
	add.s32 	%r212, %r212, 4;
	add.s32 	%r210, %r210, 4;
	setp.ne.s32 	%p46, %r210, 0;
	@%p46 bra 	$L__BB0_46;
$L__BB0_47:
	setp.eq.s32 	%p47, %r36, 0;
	@%p47 bra 	$L__BB0_52;
	setp.eq.s32 	%p48, %r36, 1;
	@%p48 bra 	$L__BB0_50;
	shr.s32 	%r175, %r212, 31;
	shr.u32 	%r176, %r175, 29;
	add.s32 	%r177, %r212, %r176;
	and.b32  	%r178, %r177, -8;
	sub.s32 	%r179, %r212, %r178;
	shr.u32 	%r180, %r177, 3;
	add.s32 	%r181, %r180, %r34;
	shl.b32 	%r182, %r181, 3;
	add.s32 	%r183, %r182, %r179;
	mul.wide.s32 	%rd47, %r183, 2;
	add.s64 	%rd48, %rd2, %rd47;
	st.global.u16 	[%rd48], %rs33;
	add.s32 	%r184, %r212, 1;
	shr.s32 	%r185, %r184, 31;
	shr.u32 	%r186, %r185, 29;
	add.s32 	%r187, %r184, %r186;
	and.b32  	%r188, %r187, -8;
	sub.s32 	%r189, %r184, %r188;
	shr.u32 	%r190, %r187, 3;
	add.s32 	%r191, %r190, %r34;
	shl.b32 	%r192, %r191, 3;
	add.s32 	%r193, %r192, %r189;
	mul.wide.s32 	%rd49, %r193, 2;
	add.s64 	%rd50, %rd2, %rd49;
	st.global.u16 	[%rd50], %rs33;
	add.s32 	%r212, %r212, 2;
$L__BB0_50:
	and.b32  	%r194, %r35, 1;
	setp.eq.b32 	%p49, %r194, 1;
	not.pred 	%p50, %p49;
	@%p50 bra 	$L__BB0_52;
	shr.s32 	%r195, %r212, 31;
	shr.u32 	%r196, %r195, 29;
	add.s32 	%r197, %r212, %r196;
	and.b32  	%r198, %r197, -8;
	sub.s32 	%r199, %r212, %r198;
	shr.u32 	%r200, %r197, 3;
	add.s32 	%r201, %r200, %r34;
	shl.b32 	%r202, %r201, 3;
	add.s32 	%r203, %r202, %r199;
	mul.wide.s32 	%rd51, %r203, 2;
	add.s64 	%rd52, %rd2, %rd51;
	st.global.u16 	[%rd52], %rs33;
$L__BB0_52:
	ret;

}


// ===== COMPILED SASS (sm_100) =====

	.target	sm_100

	.elftype	@"ET_EXEC"


//--------------------- .note.nv.tkinfo           --------------------------
	.section	.note.nv.tkinfo,"",@"SHT_NOTE"
	.sectionflags	@"SHF_NOTE_NV_TKINFO"
	.tkinfo
        /*0018*/ 	.word	0x00000002
        /*0030*/ 	.string	""
        /*0030*/ 	.string	"ptxas"
        /*0030*/ 	.string	"Cuda compilation tools, release 13.0, V13.0.88"
        /*0030*/ 	.string	"Build cuda_13.0.r13.0/compiler.36424714_0"
        /*0030*/ 	.string	"-arch sm_100 -m 64 "



//--------------------- .note.nv.cuinfo           --------------------------
	.section	.note.nv.cuinfo,"",@"SHT_NOTE"
	.sectionflags	@"SHF_NOTE_NV_CUINFO"
        /*0018*/ 	.short	0x0002
        /*001a*/ 	.short	0x0064
        /*001c*/ 	.short	0x0082
	.zero		2


//--------------------- .nv.info                  --------------------------
	.section	.nv.info,"",@"SHT_CUDA_INFO"
	.align	4


	//----- nvinfo : EIATTR_REGCOUNT
	.align		4
        /*0000*/ 	.byte	0x04, 0x2f
        /*0002*/ 	.short	(.L_1 - .L_0)
	.align		4
.L_0:
        /*0004*/ 	.word	index@(_Z21pad_nhwc8_fp16_kernelliiiiiiii6__halfPKS_PS_)
        /*0008*/ 	.word	0x00000020


	//----- nvinfo : EIATTR_FRAME_SIZE
	.align		4
.L_1:
        /*000c*/ 	.byte	0x04, 0x11
        /*000e*/ 	.short	(.L_3 - .L_2)
	.align		4
.L_2:
        /*0010*/ 	.word	index@(_Z21pad_nhwc8_fp16_kernelliiiiiiii6__halfPKS_PS_)
        /*0014*/ 	.word	0x00000000


	//----- nvinfo : EIATTR_MIN_STACK_SIZE
	.align		4
.L_3:
        /*0018*/ 	.byte	0x04, 0x12
        /*001a*/ 	.short	(.L_5 - .L_4)
	.align		4
.L_4:
        /*001c*/ 	.word	index@(_Z21pad_nhwc8_fp16_kernelliiiiiiii6__halfPKS_PS_)
        /*0020*/ 	.word	0x00000000
.L_5:


//--------------------- .nv.compat                --------------------------
	.section	.nv.compat,"",@"SHT_CUDA_COMPAT_INFO"
	.align	4
        /*0000*/ 	.byte	0x02, 0x09, 0x00, 0x00, 0x02, 0x02, 0x01, 0x00, 0x02, 0x05, 0x05, 0x00, 0x03, 0x07, 0x01, 0x01
        /*0010*/ 	.byte	0x02, 0x03, 0x00, 0x00, 0x02, 0x06, 0x01, 0x00, 0x04, 0x0b, 0x08, 0x00, 0x09, 0x00, 0x00, 0x00
        /*0020*/ 	.byte	0x00, 0x00, 0x00, 0x00


//--------------------- .nv.info._Z21pad_nhwc8_fp16_kernelliiiiiiii6__halfPKS_PS_ --------------------------
	.section	.nv.info._Z21pad_nhwc8_fp16_kernelliiiiiiii6__halfPKS_PS_,"",@"SHT_CUDA_INFO"
	.sectionflags	@""
	.align	4


	//----- nvinfo : EIATTR_CUDA_API_VERSION
	.align		4
        /*0000*/ 	.byte	0x04, 0x37
        /*0002*/ 	.short	(.L_7 - .L_6)
.L_6:
        /*0004*/ 	.word	0x00000082


	//----- nvinfo : EIATTR_KPARAM_INFO
	.align		4
.L_7:
        /*0008*/ 	.byte	0x04, 0x17
        /*000a*/ 	.short	(.L_9 - .L_8)
.L_8:
        /*000c*/ 	.word	0x00000000
        /*0010*/ 	.short	0x000b
        /*0012*/ 	.short	0x0038
        /*0014*/ 	.byte	0x00, 0xf5, 0x21, 0x00


	//----- nvinfo : EIATTR_KPARAM_INFO
	.align		4
.L_9:
        /*0018*/ 	.byte	0x04, 0x17
        /*001a*/ 	.short	(.L_11 - .L_10)
.L_10:
        /*001c*/ 	.word	0x00000000
        /*0020*/ 	.short	0x000a
        /*0022*/ 	.short	0x0030
        /*0024*/ 	.byte	0x00, 0xf5, 0x21, 0x00


	//----- nvinfo : EIATTR_KPARAM_INFO
	.align		4
.L_11:
        /*0028*/ 	.byte	0x04, 0x17
        /*002a*/ 	.short	(.L_13 - .L_12)
.L_12:
        /*002c*/ 	.word	0x00000000
        /*0030*/ 	.short	0x0009
        /*0032*/ 	.short	0x0028
        /*0034*/ 	.byte	0x00, 0xf0, 0x09, 0x00


	//----- nvinfo : EIATTR_KPARAM_INFO
	.align		4
.L_13:
        /*0038*/ 	.byte	0x04, 0x17
        /*003a*/ 	.short	(.L_15 - .L_14)
.L_14:
        /*003c*/ 	.word	0x00000000
        /*0040*/ 	.short	0x0008
        /*0042*/ 	.short	0x0024
        /*0044*/ 	.byte	0x00, 0xf0, 0x11, 0x00


	//----- nvinfo : EIATTR_KPARAM_INFO
	.align		4
.L_15:
        /*0048*/ 	.byte	0x04, 0x17
        /*004a*/ 	.short	(.L_17 - .L_16)
.L_16:
        /*004c*/ 	.word	0x00000000
        /*0050*/ 	.short	0x0007
        /*0052*/ 	.short	0x0020
        /*0054*/ 	.byte	0x00, 0xf0, 0x11, 0x00


	//----- nvinfo : EIATTR_KPARAM_INFO
	.align		4
.L_17:
        /*0058*/ 	.byte	0x04, 0x17
        /*005a*/ 	.short	(.L_19 - .L_18)
.L_18:
        /*005c*/ 	.word	0x00000000
        /*0060*/ 	.short	0x0006
        /*0062*/ 	.short	0x001c
        /*0064*/ 	.byte	0x00, 0xf0, 0x11, 0x00


	//----- nvinfo : EIATTR_KPARAM_INFO
	.align		4
.L_19:
        /*0068*/ 	.byte	0x04, 0x17
        /*006a*/ 	.short	(.L_21 - .L_20)
.L_20:
        /*006c*/ 	.word	0x00000000
        /*0070*/ 	.short	0x0005
        /*0072*/ 	.short	0x0018
        /*0074*/ 	.byte	0x00, 0xf0, 0x11, 0x00


	//----- nvinfo : EIATTR_KPARAM_INFO
	.align		4
.L_21:
        /*0078*/ 	.byte	0x04, 0x17
        /*007a*/ 	.short	(.L_23 - .L_22)
.L_22:
        /*007c*/ 	.word	0x00000000
        /*0080*/ 	.short	0x0004
        /*0082*/ 	.short	0x0014
        /*0084*/ 	.byte	0x00, 0xf0, 0x11, 0x00


	//----- nvinfo : EIATTR_KPARAM_INFO
	.align		4
.L_23:
        /*0088*/ 	.byte	0x04, 0x17
        /*008a*/ 	.short	(.L_25 - .L_24)
.L_24:
        /*008c*/ 	.word	0x00000000
        /*0090*/ 	.short	0x0003
        /*0092*/ 	.short	0x0010
        /*0094*/ 	.byte	0x00, 0xf0, 0x11, 0x00


	//----- nvinfo : EIATTR_KPARAM_INFO
	.align		4
.L_25:
        /*0098*/ 	.byte	0x04, 0x17
        /*009a*/ 	.short	(.L_27 - .L_26)
.L_26:
        /*009c*/ 	.word	0x00000000
        /*00a0*/ 	.short	0x0002
        /*00a2*/ 	.short	0x000c
        /*00a4*/ 	.byte	0x00, 0xf0, 0x11, 0x00


	//----- nvinfo : EIATTR_KPARAM_INFO
	.align		4
.L_27:
        /*00a8*/ 	.byte	0x04, 0x17
        /*00aa*/ 	.short	(.L_29 - .L_28)
.L_28:
        /*00ac*/ 	.word	0x00000000
        /*00b0*/ 	.short	0x0001
        /*00b2*/ 	.short	0x0008
        /*00b4*/ 	.byte	0x00, 0xf0, 0x11, 0x00


	//----- nvinfo : EIATTR_KPARAM_INFO
	.align		4
.L_29:
        /*00b8*/ 	.byte	0x04, 0x17
        /*00ba*/ 	.short	(.L_31 - .L_30)
.L_30:
        /*00bc*/ 	.word	0x00000000
        /*00c0*/ 	.short	0x0000
        /*00c2*/ 	.short	0x0000
        /*00c4*/ 	.byte	0x00, 0xf0, 0x21, 0x00


	//----- nvinfo : EIATTR_SPARSE_MMA_MASK
	.align		4
.L_31:
        /*00c8*/ 	.byte	0x03, 0x50
        /*00ca*/ 	.short	0x0000


	//----- nvinfo : EIATTR_MAXREG_COUNT
	.align		4
        /*00cc*/ 	.byte	0x03, 0x1b
        /*00ce*/ 	.short	0x00ff


	//----- nvinfo : EIATTR_MERCURY_ISA_VERSION
	.align		4
        /*00d0*/ 	.byte	0x03, 0x5f
        /*00d2*/ 	.short	0x0101


	//----- nvinfo : EIATTR_VRC_CTA_INIT_COUNT
	.align		4
        /*00d4*/ 	.byte	0x02, 0x4a
	.zero		1
	.zero		1


	//----- nvinfo : EIATTR_EXIT_INSTR_OFFSETS
	.align		4
        /*00d8*/ 	.byte	0x04, 0x1c
        /*00da*/ 	.short	(.L_33 - .L_32)


	//   ....[0]....
.L_32:
        /*00dc*/ 	.word	0x000000b0


	//   ....[1]....
        /*00e0*/ 	.word	0x000012e0


	//   ....[2]....
        /*00e4*/ 	.word	0x00001640


	//   ....[3]....
        /*00e8*/ 	.word	0x000017d0


	//   ....[4]....
        /*00ec*/ 	.word	0x00001880


	//----- nvinfo : EIATTR_CBANK_PARAM_SIZE
	.align		4
.L_33:
        /*00f0*/ 	.byte	0x03, 0x19
        /*00f2*/ 	.short	0x0040


	//----- nvinfo : EIATTR_PARAM_CBANK
	.align		4
        /*00f4*/ 	.byte	0x04, 0x0a
        /*00f6*/ 	.short	(.L_35 - .L_34)
	.align		4
.L_34:
        /*00f8*/ 	.word	index@(.nv.constant0._Z21pad_nhwc8_fp16_kernelliiiiiiii6__halfPKS_PS_)
        /*00fc*/ 	.short	0x0380
        /*00fe*/ 	.short	0x0040


	//----- nvinfo : EIATTR_SW_WAR
	.align		4
.L_35:
        /*0100*/ 	.byte	0x04, 0x36
        /*0102*/ 	.short	(.L_37 - .L_36)
.L_36:
        /*0104*/ 	.word	0x00000008
.L_37:


//--------------------- .nv.callgraph             --------------------------
	.section	.nv.callgraph,"",@"SHT_CUDA_CALLGRAPH"
	.align	4
	.sectionentsize	8
	.align		4
        /*0000*/ 	.word	0x00000000
	.align		4
        /*0004*/ 	.word	0xffffffff
	.align		4
        /*0008*/ 	.word	0x00000000
	.align		4
        /*000c*/ 	.word	0xfffffffe
	.align		4
        /*0010*/ 	.word	0x00000000
	.align		4
        /*0014*/ 	.word	0xfffffffd
	.align		4
        /*0018*/ 	.word	0x00000000
	.align		4
        /*001c*/ 	.word	0xfffffffc


//--------------------- .text._Z21pad_nhwc8_fp16_kernelliiiiiiii6__halfPKS_PS_ --------------------------
	.section	.text._Z21pad_nhwc8_fp16_kernelliiiiiiii6__halfPKS_PS_,"ax",@progbits
	.align	128
        .global         _Z21pad_nhwc8_fp16_kernelliiiiiiii6__halfPKS_PS_
        .type           _Z21pad_nhwc8_fp16_kernelliiiiiiii6__halfPKS_PS_,@function
        .size           _Z21pad_nhwc8_fp16_kernelliiiiiiii6__halfPKS_PS_,(.L_x_9 - _Z21pad_nhwc8_fp16_kernelliiiiiiii6__halfPKS_PS_)
        .other          _Z21pad_nhwc8_fp16_kernelliiiiiiii6__halfPKS_PS_,@"STO_CUDA_ENTRY STV_DEFAULT"
_Z21pad_nhwc8_fp16_kernelliiiiiiii6__halfPKS_PS_:
.text._Z21pad_nhwc8_fp16_kernelliiiiiiii6__halfPKS_PS_:
[----:B------:R-:W-:Y:S01]  /*0000*/  LDC R1, c[0x0][0x37c] ;  /* 0x0000df00ff017b82 */ /* 0x000fe20000000800 */
[----:B------:R-:W0:Y:S07]  /*0010*/  S2R R0, SR_TID.X ;  /* 0x0000000000007919 */ /* 0x000e2e0000002100 */
[----:B------:R-:W0:Y:S01]  /*0020*/  S2UR UR4, SR_CTAID.X ;  /* 0x00000000000479c3 */ /* 0x000e220000002500 */
[----:B------:R-:W1:Y:S01]  /*0030*/  LDCU.64 UR6, c[0x0][0x380] ;  /* 0x00007000ff0677ac */ /* 0x000e620008000a00 */
[----:B------:R-:W2:Y:S06]  /*0040*/  LDCU UR5, c[0x0][0x3a0] ;  /* 0x00007400ff0577ac */ /* 0x000eac0008000800 */
[----:B------:R-:W0:Y:S02]  /*0050*/  LDC R5, c[0x0][0x360] ;  /* 0x0000d800ff057b82 */ /* 0x000e240000000800 */
[----:B0-----:R-:W-:-:S05]  /*0060*/  IMAD R5, R5, UR4, R0 ;  /* 0x0000000405057c24 */ /* 0x001fca000f8e0200 */
[----:B-1----:R-:W-:Y:S02]  /*0070*/  ISETP.GE.U32.AND P0, PT, R5, UR6, PT ;  /* 0x0000000605007c0c */ /* 0x002fe4000bf06070 */
[----:B------:R-:W-:-:S04]  /*0080*/  SHF.R.S32.HI R0, RZ, 0x1f, R5 ;  /* 0x0000001fff007819 */ /* 0x000fc80000011405 */
[----:B------:R-:W-:Y:S01]  /*0090*/  ISETP.GE.AND.EX P0, PT, R0, UR7, PT, P0 ;  /* 0x0000000700007c0c */ /* 0x000fe2000bf06300 */
[----:B--2---:R-:W-:-:S12]  /*00a0*/  IMAD.U32 R0, RZ, RZ, UR5 ;  /* 0x00000005ff007e24 */ /* 0x004fd8000f8e00ff */
[----:B------:R-:W-:Y:S05]  /*00b0*/  @P0 EXIT ;  /* 0x000000000000094d */ /* 0x000fea0003800000 */
[----:B------:R-:W0:Y:S01]  /*00c0*/  LDC.64 R6, c[0x0][0x398] ;  /* 0x0000e600ff067b82 */ /* 0x000e220000000a00 */
[----:B------:R-:W-:Y:S01]  /*00d0*/  IABS R12, R5 ;  /* 0x00000005000c7213 */ /* 0x000fe20000000000 */
[----:B------:R-:W1:Y:S01]  /*00e0*/  LDCU.64 UR6, c[0x0][0x3a0] ;  /* 0x00007400ff0677ac */ /* 0x000e620008000a00 */
[----:B------:R-:W2:Y:S01]  /*00f0*/  LDCU UR8, c[0x0][0x38c] ;  /* 0x00007180ff0877ac */ /* 0x000ea20008000800 */
[----:B------:R-:W3:Y:S01]  /*0100*/  LDCU.64 UR14, c[0x0][0x358] ;  /* 0x00006b00ff0e77ac */ /* 0x000ee20008000a00 */
[----:B-1----:R-:W-:Y:S02]  /*0110*/  UISETP.GE.AND UP0, UPT, UR6, 0x1, UPT ;  /* 0x000000010600788c */ /* 0x002fe4000bf06270 */
[----:B------:R-:W-:Y:S01]  /*0120*/  UIADD3 UR4, UPT, UPT, UR6, 0x7, URZ ;  /* 0x0000000706047890 */ /* 0x000fe2000fffe0ff */
[----:B0-----:R-:W-:-:S03]  /*0130*/  IMAD R2, R7, R6, RZ ;  /* 0x0000000607027224 */ /* 0x001fc600078e02ff */
[----:B------:R-:W-:Y:S02]  /*0140*/  USHF.R.S32.HI UR5, URZ, 0x1f, UR4 ;  /* 0x0000001fff057899 */ /* 0x000fe40008011404 */
[----:B------:R-:W-:Y:S02]  /*0150*/  IABS R11, R2 ;  /* 0x00000002000b7213 */ /* 0x000fe40000000000 */
[----:B------:R-:W-:Y:S02]  /*0160*/  ULEA.HI UR5, UR5, UR4, URZ, 0x3 ;  /* 0x0000000405057291 */ /* 0x000fe4000f8f18ff */
[----:B------:R-:W0:Y:S08]  /*0170*/  I2F.RP R3, R11 ;  /* 0x0000000b00037306 */ /* 0x000e300000209400 */
[----:B0-----:R-:W0:Y:S02]  /*0180*/  MUFU.RCP R3, R3 ;  /* 0x0000000300037308 */ /* 0x001e240000001000 */
[----:B0-----:R-:W-:Y:S01]  /*0190*/  VIADD R8, R3, 0xffffffe ;  /* 0x0ffffffe03087836 */ /* 0x001fe20000000000 */
[----:B------:R-:W-:-:S05]  /*01a0*/  IABS R3, R7 ;  /* 0x0000000700037213 */ /* 0x000fca0000000000 */
[----:B------:R0:W1:Y:S02]  /*01b0*/  F2I.FTZ.U32.TRUNC.NTZ R9, R8 ;  /* 0x0000000800097305 */ /* 0x000064000021f000 */
[----:B0-----:R-:W-:Y:S02]  /*01c0*/  IMAD.MOV.U32 R8, RZ, RZ, RZ ;  /* 0x000000ffff087224 */ /* 0x001fe400078e00ff */
[----:B-1----:R-:W-:-:S04]  /*01d0*/  IMAD.MOV R4, RZ, RZ, -R9 ;  /* 0x000000ffff047224 */ /* 0x002fc800078e0a09 */
[----:B------:R-:W-:Y:S01]  /*01e0*/  IMAD R13, R4, R11, RZ ;  /* 0x0000000b040d7224 */ /* 0x000fe200078e02ff */
[----:B------:R-:W-:-:S03]  /*01f0*/  IABS R4, R2 ;  /* 0x0000000200047213 */ /* 0x000fc60000000000 */
[----:B------:R-:W-:-:S04]  /*0200*/  IMAD.HI.U32 R9, R9, R13, R8 ;  /* 0x0000000d09097227 */ /* 0x000fc800078e0008 */
[----:B------:R-:W-:Y:S01]  /*0210*/  IMAD.MOV R8, RZ, RZ, -R4 ;  /* 0x000000ffff087224 */ /* 0x000fe200078e0a04 */
[----:B------:R-:W-:Y:S01]  /*0220*/  MOV R4, R3 ;  /* 0x0000000300047202 */ /* 0x000fe20000000f00 */
[----:B------:R-:W-:-:S03]  /*0230*/  IMAD.HI.U32 R3, R9, R12, RZ ;  /* 0x0000000c09037227 */ /* 0x000fc600078e00ff */
[----:B------:R-:W0:Y:S01]  /*0240*/  I2F.RP R10, R4 ;  /* 0x00000004000a7306 */ /* 0x000e220000209400 */
[----:B------:R-:W-:-:S05]  /*0250*/  IMAD R8, R3, R8, R12 ;  /* 0x0000000803087224 */ /* 0x000fca00078e020c */
[----:B------:R-:W-:Y:S02]  /*0260*/  ISETP.GT.U32.AND P1, PT, R11, R8, PT ;  /* 0x000000080b00720c */ /* 0x000fe40003f24070 */
[----:B0-----:R-:W0:Y:S11]  /*0270*/  MUFU.RCP R10, R10 ;  /* 0x0000000a000a7308 */ /* 0x001e360000001000 */
[----:B------:R-:W-:-:S02]  /*0280*/  @!P1 IMAD.IADD R8, R8, 0x1, -R11 ;  /* 0x0000000108089824 */ /* 0x000fc400078e0a0b */
[----:B------:R-:W-:Y:S01]  /*0290*/  @!P1 VIADD R3, R3, 0x1 ;  /* 0x0000000103039836 */ /* 0x000fe20000000000 */
[----:B------:R-:W-:Y:S02]  /*02a0*/  ISETP.NE.AND P1, PT, R2, RZ, PT ;  /* 0x000000ff0200720c */ /* 0x000fe40003f25270 */
[----:B------:R-:W-:Y:S02]  /*02b0*/  ISETP.GE.U32.AND P0, PT, R8, R11, PT ;  /* 0x0000000b0800720c */ /* 0x000fe40003f06070 */
[----:B------:R-:W-:-:S04]  /*02c0*/  LOP3.LUT R8, R5, R2, RZ, 0x3c, !PT ;  /* 0x0000000205087212 */ /* 0x000fc800078e3cff */
[----:B------:R-:W-:Y:S01]  /*02d0*/  ISETP.GE.AND P2, PT, R8, RZ, PT ;  /* 0x000000ff0800720c */ /* 0x000fe20003f46270 */
[----:B0-----:R-:W-:-:S04]  /*02e0*/  VIADD R8, R10, 0xffffffe ;  /* 0x0ffffffe0a087836 */ /* 0x001fc80000000000 */
[----:B------:R0:W1:Y:S02]  /*02f0*/  F2I.FTZ.U32.TRUNC.NTZ R9, R8 ;  /* 0x0000000800097305 */ /* 0x000064000021f000 */
[----:B------:R-:W-:-:S06]  /*0300*/  @P0 VIADD R3, R3, 0x1 ;  /* 0x0000000103030836 */ /* 0x000fcc0000000000 */
[----:B------:R-:W-:Y:S02]  /*0310*/  @!P2 IADD3 R3, PT, PT, -R3, RZ, RZ ;  /* 0x000000ff0303a210 */ /* 0x000fe40007ffe1ff */
[----:B------:R-:W-:Y:S01]  /*0320*/  @!P1 LOP3.LUT R3, RZ, R2, RZ, 0x33, !PT ;  /* 0x00000002ff039212 */ /* 0x000fe200078e33ff */
[----:B0-----:R-:W-:-:S04]  /*0330*/  IMAD.MOV.U32 R8, RZ, RZ, RZ ;  /* 0x000000ffff087224 */ /* 0x001fc800078e00ff */
[----:B------:R-:W-:Y:S02]  /*0340*/  IMAD.MOV R10, RZ, RZ, -R3 ;  /* 0x000000ffff0a7224 */ /* 0x000fe400078e0a03 */
[----:B-1----:R-:W-:Y:S02]  /*0350*/  IMAD.MOV R11, RZ, RZ, -R9 ;  /* 0x000000ffff0b7224 */ /* 0x002fe400078e0a09 */
[----:B------:R-:W-:Y:S02]  /*0360*/  IMAD R10, R2, R10, R5 ;  /* 0x0000000a020a7224 */ /* 0x000fe400078e0205 */
[----:B------:R-:W-:-:S03]  /*0370*/  IMAD R5, R11, R4, RZ ;  /* 0x000000040b057224 */ /* 0x000fc600078e02ff */
[----:B------:R-:W-:Y:S01]  /*0380*/  IABS R2, R10 ;  /* 0x0000000a00027213 */ /* 0x000fe20000000000 */
[----:B------:R-:W-:-:S04]  /*0390*/  IMAD.HI.U32 R8, R9, R5, R8 ;  /* 0x0000000509087227 */ /* 0x000fc800078e0008 */
[----:B------:R-:W-:-:S04]  /*03a0*/  IMAD.MOV.U32 R5, RZ, RZ, R2 ;  /* 0x000000ffff057224 */ /* 0x000fc800078e0002 */
[----:B------:R-:W-:-:S05]  /*03b0*/  IMAD.HI.U32 R2, R8, R5, RZ ;  /* 0x0000000508027227 */ /* 0x000fca00078e00ff */
[----:B------:R-:W-:-:S05]  /*03c0*/  IADD3 R8, PT, PT, -R2, RZ, RZ ;  /* 0x000000ff02087210 */ /* 0x000fca0007ffe1ff */
[----:B------:R-:W-:-:S05]  /*03d0*/  IMAD R5, R4, R8, R5 ;  /* 0x0000000804057224 */ /* 0x000fca00078e0205 */
[----:B------:R-:W-:-:S13]  /*03e0*/  ISETP.GT.U32.AND P1, PT, R4, R5, PT ;  /* 0x000000050400720c */ /* 0x000fda0003f24070 */
[----:B------:R-:W-:Y:S02]  /*03f0*/  @!P1 IMAD.IADD R5, R5, 0x1, -R4 ;  /* 0x0000000105059824 */ /* 0x000fe400078e0a04 */
[----:B------:R-:W-:Y:S01]  /*0400*/  @!P1 VIADD R2, R2, 0x1 ;  /* 0x0000000102029836 */ /* 0x000fe20000000000 */
[----:B------:R-:W-:Y:S02]  /*0410*/  ISETP.NE.AND P1, PT, R7, RZ, PT ;  /* 0x000000ff0700720c */ /* 0x000fe40003f25270 */
[----:B------:R-:W-:Y:S02]  /*0420*/  ISETP.GE.U32.AND P0, PT, R5, R4, PT ;  /* 0x000000040500720c */ /* 0x000fe40003f06070 */
[----:B------:R-:W-:-:S04]  /*0430*/  LOP3.LUT R4, R10, R7, RZ, 0x3c, !PT ;  /* 0x000000070a047212 */ /* 0x000fc800078e3cff */
[----:B------:R-:W-:-:S07]  /*0440*/  ISETP.GE.AND P2, PT, R4, RZ, PT ;  /* 0x000000ff0400720c */ /* 0x000fce0003f46270 */
[----:B------:R-:W-:-:S06]  /*0450*/  @P0 VIADD R2, R2, 0x1 ;  /* 0x0000000102020836 */ /* 0x000fcc0000000000 */
[----:B------:R-:W-:Y:S01]  /*0460*/  @!P2 IMAD.MOV R2, RZ, RZ, -R2 ;  /* 0x000000ffff02a224 */ /* 0x000fe200078e0a02 */
[----:B------:R-:W-:-:S04]  /*0470*/  @!P1 LOP3.LUT R2, RZ, R7, RZ, 0x33, !PT ;  /* 0x00000007ff029212 */ /* 0x000fc800078e33ff */
[----:B------:R-:W-:Y:S01]  /*0480*/  IADD3 R12, PT, PT, R2, -UR7, RZ ;  /* 0x80000007020c7c10 */ /* 0x000fe2000fffe0ff */
[----:B------:R-:W-:Y:S01]  /*0490*/  IMAD.MOV R4, RZ, RZ, -R2 ;  /* 0x000000ffff047224 */ /* 0x000fe200078e0a02 */
[----:B------:R-:W-:Y:S02]  /*04a0*/  USHF.R.S32.HI UR7, URZ, 0x3, UR5 ;  /* 0x00000003ff077899 */ /* 0x000fe40008011405 */
[C---:B--2---:R-:W-:Y:S01]  /*04b0*/  ISETP.GE.AND P0, PT, R12.reuse, UR8, PT ;  /* 0x000000080c007c0c */ /* 0x044fe2000bf06270 */
[----:B------:R-:W-:Y:S01]  /*04c0*/  IMAD R4, R7, R4, R10 ;  /* 0x0000000407047224 */ /* 0x000fe200078e020a */
[----:B------:R-:W-:Y:S02]  /*04d0*/  ULOP3.LUT UR5, UR5, 0xfffffff8, URZ, 0xc0, !UPT ;  /* 0xfffffff805057892 */ /* 0x000fe4000f8ec0ff */
[----:B------:R-:W-:Y:S01]  /*04e0*/  ISETP.LT.OR P0, PT, R12, RZ, P0 ;  /* 0x000000ff0c00720c */ /* 0x000fe20000701670 */
[----:B---3--:R-:W-:-:S12]  /*04f0*/  BRA.U !UP0, `(.L_x_0) ;  /* 0x0000000d08707547 */ /* 0x008fd8000b800000 */
[----:B------:R-:W0:Y:S01]  /*0500*/  LDCU.64 UR10, c[0x0][0x390] ;  /* 0x00007200ff0a77ac */ /* 0x000e220008000a00 */
[----:B------:R-:W-:Y:S01]  /*0510*/  IMAD R11, R3, UR8, R12 ;  /* 0x00000008030b7c24 */ /* 0x000fe2000f8e020c */
[----:B------:R-:W-:Y:S02]  /*0520*/  UISETP.GE.U32.AND UP0, UPT, UR6, 0x8, UPT ;  /* 0x000000080600788c */ /* 0x000fe4000bf06070 */
[----:B------:R-:W-:Y:S01]  /*0530*/  ULOP3.LUT UR8, UR6, 0x7, URZ, 0xc0, !UPT ;  /* 0x0000000706087892 */ /* 0x000fe2000f8ec0ff */
[----:B0-----:R-:W-:Y:S02]  /*0540*/  IMAD.U32 R5, RZ, RZ, UR11 ;  /* 0x0000000bff057e24 */ /* 0x001fe4000f8e00ff */
[----:B------:R-:W-:Y:S02]  /*0550*/  IMAD R11, R11, UR10, R4 ;  /* 0x0000000a0b0b7c24 */ /* 0x000fe4000f8e0204 */
[----:B------:R-:W-:-:S05]  /*0560*/  VIADD R8, R5, 0x7 ;  /* 0x0000000705087836 */ /* 0x000fca0000000000 */
[----:B------:R-:W-:-:S04]  /*0570*/  SHF.R.S32.HI R9, RZ, 0x1f, R8 ;  /* 0x0000001fff097819 */ /* 0x000fc80000011408 */
[----:B------:R-:W-:Y:S01]  /*0580*/  LEA.HI R9, R9, R8, RZ, 0x3 ;  /* 0x0000000809097211 */ /* 0x000fe200078f18ff */
[----:B------:R-:W-:-:S03]  /*0590*/  IMAD R8, R3, R6, R2 ;  /* 0x0000000603087224 */ /* 0x000fc600078e0202 */
[----:B------:R-:W-:Y:S01]  /*05a0*/  SHF.R.S32.HI R6, RZ, 0x3, R9 ;  /* 0x00000003ff067819 */ /* 0x000fe20000011409 */
[----:B------:R-:W-:Y:S02]  /*05b0*/  IMAD R7, R8, R7, R4 ;  /* 0x0000000708077224 */ /* 0x000fe400078e0204 */
[----:B------:R-:W-:Y:S02]  /*05c0*/  IMAD.MOV.U32 R8, RZ, RZ, RZ ;  /* 0x000000ffff087224 */ /* 0x000fe400078e00ff */
[----:B------:R-:W-:Y:S02]  /*05d0*/  IMAD R6, R6, R11, RZ ;  /* 0x0000000b06067224 */ /* 0x000fe400078e02ff */
[----:B------:R-:W-:Y:S01]  /*05e0*/  IMAD R7, R7, UR7, RZ ;  /* 0x0000000707077c24 */ /* 0x000fe2000f8e02ff */
[----:B------:R-:W-:Y:S06]  /*05f0*/  BRA.U !UP0, `(.L_x_1) ;  /* 0x0000000508807547 */ /* 0x000fec000b800000 */
[----:B------:R-:W0:Y:S01]  /*0600*/  LDC.64 R8, c[0x0][0x3b0] ;  /* 0x0000ec00ff087b82 */ /* 0x000e220000000a00 */
[----:B------:R-:W1:Y:S01]  /*0610*/  LDCU.U16 UR4, c[0x0][0x3a8] ;  /* 0x00007500ff0477ac */ /* 0x000e620008000400 */
[C---:B------:R-:W-:Y:S02]  /*0620*/  ISETP.LE.OR P6, PT, R5.reuse, RZ, P0 ;  /* 0x000000ff0500720c */ /* 0x040fe400007c3670 */
[C---:B------:R-:W-:Y:S02]  /*0630*/  ISETP.LE.OR P1, PT, R5.reuse, 0x1, P0 ;  /* 0x000000010500780c */ /* 0x040fe40000723670 */
[----:B------:R-:W-:Y:S02]  /*0640*/  SHF.L.U32 R12, R6, 0x3, RZ ;  /* 0x00000003060c7819 */ /* 0x000fe400000006ff */
[C---:B------:R-:W-:Y:S01]  /*0650*/  ISETP.LE.OR P2, PT, R5.reuse, 0x2, P0 ;  /* 0x000000020500780c */ /* 0x040fe20000743670 */
[----:B------:R-:W2:Y:S01]  /*0660*/  LDC.64 R10, c[0x0][0x3b8] ;  /* 0x0000ee00ff0a7b82 */ /* 0x000ea20000000a00 */
[----:B------:R-:W-:-:S02]  /*0670*/  ISETP.LE.OR P3, PT, R5, 0x3, P0 ;  /* 0x000000030500780c */ /* 0x000fc40000763670 */
[C---:B------:R-:W-:Y:S02]  /*0680*/  ISETP.LE.OR P4, PT, R5.reuse, 0x4, P0 ;  /* 0x000000040500780c */ /* 0x040fe40000783670 */
[----:B------:R-:W-:Y:S01]  /*0690*/  ISETP.LE.OR P5, PT, R5, 0x5, P0 ;  /* 0x000000050500780c */ /* 0x000fe200007a3670 */
[----:B-1----:R-:W-:Y:S02]  /*06a0*/  IMAD.U32 R13, RZ, RZ, UR4 ;  /* 0x00000004ff0d7e24 */ /* 0x002fe4000f8e00ff */
[----:B------:R-:W-:Y:S02]  /*06b0*/  IMAD.U32 R15, RZ, RZ, UR4 ;  /* 0x00000004ff0f7e24 */ /* 0x000fe4000f8e00ff */
[----:B0-----:R-:W-:-:S05]  /*06c0*/  IMAD.WIDE R8, R12, 0x2, R8 ;  /* 0x000000020c087825 */ /* 0x001fca00078e0208 */
[----:B------:R-:W3:Y:S01]  /*06d0*/  @!P6 LDG.E.U16.CONSTANT R13, desc[UR14][R8.64] ;  /* 0x0000000e080de981 */ /* 0x000ee2000c1e9500 */
[----:B------:R-:W-:-:S03]  /*06e0*/  ISETP.LE.OR P6, PT, R5, 0x6, P0 ;  /* 0x000000060500780c */ /* 0x000fc600007c3670 */
[----:B------:R-:W4:Y:S01]  /*06f0*/  @!P1 LDG.E.U16.CONSTANT R15, desc[UR14][R8.64+0x2] ;  /* 0x0000020e080f9981 */ /* 0x000f22000c1e9500 */
[----:B------:R-:W-:Y:S01]  /*0700*/  ISETP.LE.OR P1, PT, R5, 0x7, P0 ;  /* 0x000000070500780c */ /* 0x000fe20000723670 */
[----:B------:R-:W-:Y:S01]  /*0710*/  IMAD.U32 R17, RZ, RZ, UR4 ;  /* 0x00000004ff117e24 */ /* 0x000fe2000f8e00ff */
[----:B------:R-:W-:Y:S01]  /*0720*/  MOV R21, UR4 ;  /* 0x0000000400157c02 */ /* 0x000fe20008000f00 */
[----:B------:R-:W-:Y:S02]  /*0730*/  IMAD.U32 R19, RZ, RZ, UR4 ;  /* 0x00000004ff137e24 */ /* 0x000fe4000f8e00ff */
[----:B------:R-:W-:Y:S02]  /*0740*/  IMAD.U32 R23, RZ, RZ, UR4 ;  /* 0x00000004ff177e24 */ /* 0x000fe4000f8e00ff */
[----:B------:R-:W-:Y:S01]  /*0750*/  IMAD.U32 R25, RZ, RZ, UR4 ;  /* 0x00000004ff197e24 */ /* 0x000fe2000f8e00ff */
[----:B------:R-:W5:Y:S01]  /*0760*/  @!P2 LDG.E.U16.CONSTANT R17, desc[UR14][R8.64+0x4] ;  /* 0x0000040e0811a981 */ /* 0x000f62000c1e9500 */
[----:B------:R-:W-:-:S03]  /*0770*/  IMAD.U32 R27, RZ, RZ, UR4 ;  /* 0x00000004ff1b7e24 */ /* 0x000fc6000f8e00ff */
[----:B------:R-:W5:Y:S04]  /*0780*/  @!P3 LDG.E.U16.CONSTANT R19, desc[UR14][R8.64+0x6] ;  /* 0x0000060e0813b981 */ /* 0x000f68000c1e9500 */
[----:B------:R-:W5:Y:S04]  /*0790*/  @!P4 LDG.E.U16.CONSTANT R21, desc[UR14][R8.64+0x8] ;  /* 0x0000080e0815c981 */ /* 0x000f68000c1e9500 */
[----:B------:R-:W5:Y:S04]  /*07a0*/  @!P5 LDG.E.U16.CONSTANT R23, desc[UR14][R8.64+0xa] ;  /* 0x00000a0e0817d981 */ /* 0x000f68000c1e9500 */
[----:B------:R-:W5:Y:S04]  /*07b0*/  @!P6 LDG.E.U16.CONSTANT R25, desc[UR14][R8.64+0xc] ;  /* 0x00000c0e0819e981 */ /* 0x000f68000c1e9500 */
[----:B------:R0:W5:Y:S01]  /*07c0*/  @!P1 LDG.E.U16.CONSTANT R27, desc[UR14][R8.64+0xe] ;  /* 0x00000e0e081b9981 */ /* 0x000162000c1e9500 */
[----:B------:R-:W-:Y:S01]  /*07d0*/  ULOP3.LUT UR4, UR6, 0x7ffffff8, URZ, 0xc0, !UPT ;  /* 0x7ffffff806047892 */ /* 0x000fe2000f8ec0ff */
[----:B------:R-:W-:-:S05]  /*07e0*/  IMAD.SHL.U32 R29, R7, 0x8, RZ ;  /* 0x00000008071d7824 */ /* 0x000fca00078e00ff */
[----:B0-----:R-:W-:-:S04]  /*07f0*/  MOV R8, UR4 ;  /* 0x0000000400087c02 */ /* 0x001fc80008000f00 */
[----:B------:R-:W-:Y:S01]  /*0800*/  ISETP.NE.AND P1, PT, R8, 0x8, PT ;  /* 0x000000080800780c */ /* 0x000fe20003f25270 */
[----:B--2---:R-:W-:-:S05]  /*0810*/  IMAD.WIDE R10, R29, 0x2, R10 ;  /* 0x000000021d0a7825 */ /* 0x004fca00078e020a */
[----:B---3--:R0:W-:Y:S04]  /*0820*/  STG.E.U16 desc[UR14][R10.64], R13 ;  /* 0x0000000d0a007986 */ /* 0x0081e8000c10150e */
[----:B----4-:R0:W-:Y:S04]  /*0830*/  STG.E.U16 desc[UR14][R10.64+0x2], R15 ;  /* 0x0000020f0a007986 */ /* 0x0101e8000c10150e */
[----:B-----5:R0:W-:Y:S04]  /*0840*/  STG.E.U16 desc[UR14][R10.64+0x4], R17 ;  /* 0x000004110a007986 */ /* 0x0201e8000c10150e */
[----:B------:R0:W-:Y:S04]  /*0850*/  STG.E.U16 desc[UR14][R10.64+0x6], R19 ;  /* 0x000006130a007986 */ /* 0x0001e8000c10150e */
[----:B------:R0:W-:Y:S04]  /*0860*/  STG.E.U16 desc[UR14][R10.64+0x8], R21 ;  /* 0x000008150a007986 */ /* 0x0001e8000c10150e */
[----:B------:R0:W-:Y:S04]  /*0870*/  STG.E.U16 desc[UR14][R10.64+0xa], R23 ;  /* 0x00000a170a007986 */ /* 0x0001e8000c10150e */
[----:B------:R0:W-:Y:S04]  /*0880*/  STG.E.U16 desc[UR14][R10.64+0xc], R25 ;  /* 0x00000c190a007986 */ /* 0x0001e8000c10150e */
[----:B------:R0:W-:Y:S01]  /*0890*/  STG.E.U16 desc[UR14][R10.64+0xe], R27 ;  /* 0x00000e1b0a007986 */ /* 0x0001e2000c10150e */
[----:B------:R-:W-:Y:S05]  /*08a0*/  @!P1 BRA `(.L_x_1) ;  /* 0x0000000000d49947 */ /* 0x000fea0003800000 */
[----:B------:R-:W1:Y:S01]  /*08b0*/  LDC R5, c[0x0][0x394] ;  /* 0x0000e500ff057b82 */ /* 0x000e620000000800 */
[----:B------:R-:W-:Y:S01]  /*08c0*/  VIADD R9, R29, 0x8 ;  /* 0x000000081d097836 */ /* 0x000fe20000000000 */
[----:B------:R-:W-:Y:S01]  /*08d0*/  UMOV UR13, 0x8 ;  /* 0x00000008000d7882 */ /* 0x000fe20000000000 */
[----:B0-----:R-:W-:-:S05]  /*08e0*/  VIADD R19, R12, 0x8 ;  /* 0x000000080c137836 */ /* 0x001fca0000000000 */
[----:B------:R-:W0:Y:S08]  /*08f0*/  LDC.64 R14, c[0x0][0x3b8] ;  /* 0x0000ee00ff0e7b82 */ /* 0x000e300000000a00 */
[----:B------:R-:W2:Y:S02]  /*0900*/  LDC.64 R10, c[0x0][0x3b0] ;  /* 0x0000ec00ff0a7b82 */ /* 0x000ea40000000a00 */
.L_x_2:
[----:B------:R-:W3:Y:S01]  /*0910*/  LDCU.U16 UR16, c[0x0][0x3a8] ;  /* 0x00007500ff1077ac */ /* 0x000ee20008000400 */
[----:B-1----:R-:W-:Y:S01]  /*0920*/  ISETP.LE.OR P1, PT, R5, UR13, P0 ;  /* 0x0000000d05007c0c */ /* 0x002fe20008723670 */
[----:B--2---:R-:W-:Y:S01]  /*0930*/  IMAD.WIDE R12, R19, 0x2, R10 ;  /* 0x00000002130c7825 */ /* 0x004fe200078e020a */
[----:B------:R-:W-:-:S06]  /*0940*/  UIADD3 UR4, UPT, UPT, UR13, 0x1, URZ ;  /* 0x000000010d047890 */ /* 0x000fcc000fffe0ff */
[C---:B------:R-:W-:Y:S01]  /*0950*/  ISETP.LE.OR P6, PT, R5.reuse, UR4, P0 ;  /* 0x0000000405007c0c */ /* 0x040fe200087c3670 */
[----:B------:R-:W-:Y:S02]  /*0960*/  UIADD3 UR12, UPT, UPT, UR13, 0x2, URZ ;  /* 0x000000020d0c7890 */ /* 0x000fe4000fffe0ff */
[----:B------:R-:W-:Y:S02]  /*0970*/  UIADD3 UR11, UPT, UPT, UR13, 0x3, URZ ;  /* 0x000000030d0b7890 */ /* 0x000fe4000fffe0ff */
[----:B------:R-:W-:Y:S02]  /*0980*/  UIADD3 UR10, UPT, UPT, UR13, 0x4, URZ ;  /* 0x000000040d0a7890 */ /* 0x000fe4000fffe0ff */
[----:B------:R-:W-:Y:S01]  /*0990*/  UIADD3 UR9, UPT, UPT, UR13, 0x5, URZ ;  /* 0x000000050d097890 */ /* 0x000fe2000fffe0ff */
[----:B0--3--:R-:W-:Y:S01]  /*09a0*/  IMAD.U32 R21, RZ, RZ, UR16 ;  /* 0x00000010ff157e24 */ /* 0x009fe2000f8e00ff */
[----:B------:R-:W-:Y:S01]  /*09b0*/  UIADD3 UR6, UPT, UPT, UR13, 0x6, URZ ;  /* 0x000000060d067890 */ /* 0x000fe2000fffe0ff */
[----:B------:R-:W-:Y:S01]  /*09c0*/  IMAD.U32 R23, RZ, RZ, UR16 ;  /* 0x00000010ff177e24 */ /* 0x000fe2000f8e00ff */
[----:B------:R-:W-:Y:S01]  /*09d0*/  UIADD3 UR4, UPT, UPT, UR13, 0x7, URZ ;  /* 0x000000070d047890 */ /* 0x000fe2000fffe0ff */
[----:B------:R-:W-:-:S02]  /*09e0*/  ISETP.LE.OR P2, PT, R5, UR11, P0 ;  /* 0x0000000b05007c0c */ /* 0x000fc40008743670 */
[----:B------:R-:W2:Y:S01]  /*09f0*/  @!P1 LDG.E.U16.CONSTANT R21, desc[UR14][R12.64] ;  /* 0x0000000e0c159981 */ /* 0x000ea2000c1e9500 */
[----:B------:R-:W-:Y:S01]  /*0a00*/  ISETP.LE.OR P1, PT, R5, UR12, P0 ;  /* 0x0000000c05007c0c */ /* 0x000fe20008723670 */
[----:B0-----:R-:W-:Y:S01]  /*0a10*/  IMAD.WIDE R16, R9, 0x2, R14 ;  /* 0x0000000209107825 */ /* 0x001fe200078e020e */
[C---:B------:R-:W-:Y:S01]  /*0a20*/  ISETP.LE.OR P3, PT, R5.reuse, UR10, P0 ;  /* 0x0000000a05007c0c */ /* 0x040fe20008763670 */
[----:B------:R-:W3:Y:S01]  /*0a30*/  @!P6 LDG.E.U16.CONSTANT R23, desc[UR14][R12.64+0x2] ;  /* 0x0000020e0c17e981 */ /* 0x000ee2000c1e9500 */
[C---:B------:R-:W-:Y:S02]  /*0a40*/  ISETP.LE.OR P4, PT, R5.reuse, UR9, P0 ;  /* 0x0000000905007c0c */ /* 0x040fe40008783670 */
[C---:B------:R-:W-:Y:S02]  /*0a50*/  ISETP.LE.OR P5, PT, R5.reuse, UR6, P0 ;  /* 0x0000000605007c0c */ /* 0x040fe400087a3670 */
[----:B------:R-:W-:Y:S01]  /*0a60*/  ISETP.LE.OR P6, PT, R5, UR4, P0 ;  /* 0x0000000405007c0c */ /* 0x000fe200087c3670 */
[----:B------:R-:W-:Y:S01]  /*0a70*/  IMAD.U32 R27, RZ, RZ, UR16 ;  /* 0x00000010ff1b7e24 */ /* 0x000fe2000f8e00ff */
[----:B------:R-:W-:Y:S01]  /*0a80*/  MOV R25, UR16 ;  /* 0x0000001000197c02 */ /* 0x000fe20008000f00 */
[----:B------:R-:W-:Y:S01]  /*0a90*/  IMAD.U32 R29, RZ, RZ, UR16 ;  /* 0x00000010ff1d7e24 */ /* 0x000fe2000f8e00ff */
[----:B------:R-:W-:Y:S01]  /*0aa0*/  MOV R22, UR16 ;  /* 0x0000001000167c02 */ /* 0x000fe20008000f00 */
[----:B------:R-:W-:-:S02]  /*0ab0*/  IMAD.U32 R18, RZ, RZ, UR16 ;  /* 0x00000010ff127e24 */ /* 0x000fc4000f8e00ff */
[----:B------:R-:W-:Y:S01]  /*0ac0*/  IMAD.U32 R20, RZ, RZ, UR16 ;  /* 0x00000010ff147e24 */ /* 0x000fe2000f8e00ff */
[----:B------:R-:W4:Y:S04]  /*0ad0*/  @!P1 LDG.E.U16.CONSTANT R25, desc[UR14][R12.64+0x4] ;  /* 0x0000040e0c199981 */ /* 0x000f28000c1e9500 */
[----:B------:R-:W5:Y:S04]  /*0ae0*/  @!P2 LDG.E.U16.CONSTANT R27, desc[UR14][R12.64+0x6] ;  /* 0x0000060e0c1ba981 */ /* 0x000f68000c1e9500 */
[----:B------:R-:W5:Y:S04]  /*0af0*/  @!P3 LDG.E.U16.CONSTANT R29, desc[UR14][R12.64+0x8] ;  /* 0x0000080e0c1db981 */ /* 0x000f68000c1e9500 */
[----:B------:R-:W5:Y:S04]  /*0b00*/  @!P4 LDG.E.U16.CONSTANT R18, desc[UR14][R12.64+0xa] ;  /* 0x00000a0e0c12c981 */ /* 0x000f68000c1e9500 */
[----:B------:R-:W5:Y:S04]  /*0b10*/  @!P5 LDG.E.U16.CONSTANT R20, desc[UR14][R12.64+0xc] ;  /* 0x00000c0e0c14d981 */ /* 0x000f68000c1e9500 */
[----:B------:R-:W5:Y:S01]  /*0b20*/  @!P6 LDG.E.U16.CONSTANT R22, desc[UR14][R12.64+0xe] ;  /* 0x00000e0e0c16e981 */ /* 0x000f62000c1e9500 */
[----:B------:R-:W-:-:S06]  /*0b30*/  UIADD3 UR13, UPT, UPT, UR13, 0x8, URZ ;  /* 0x000000080d0d7890 */ /* 0x000fcc000fffe0ff */
[----:B------:R-:W-:Y:S01]  /*0b40*/  ISETP.NE.AND P1, PT, R8, UR13, PT ;  /* 0x0000000d08007c0c */ /* 0x000fe2000bf25270 */
[----:B------:R-:W-:Y:S02]  /*0b50*/  VIADD R19, R19, 0x8 ;  /* 0x0000000813137836 */ /* 0x000fe40000000000 */
[----:B------:R-:W-:Y:S01]  /*0b60*/  VIADD R9, R9, 0x8 ;  /* 0x0000000809097836 */ /* 0x000fe20000000000 */
[----:B--2---:R0:W-:Y:S04]  /*0b70*/  STG.E.U16 desc[UR14][R16.64], R21 ;  /* 0x0000001510007986 */ /* 0x0041e8000c10150e */
[----:B---3--:R0:W-:Y:S04]  /*0b80*/  STG.E.U16 desc[UR14][R16.64+0x2], R23 ;  /* 0x0000021710007986 */ /* 0x0081e8000c10150e */
[----:B----4-:R0:W-:Y:S04]  /*0b90*/  STG.E.U16 desc[UR14][R16.64+0x4], R25 ;  /* 0x0000041910007986 */ /* 0x0101e8000c10150e */
[----:B-----5:R0:W-:Y:S04]  /*0ba0*/  STG.E.U16 desc[UR14][R16.64+0x6], R27 ;  /* 0x0000061b10007986 */ /* 0x0201e8000c10150e */
[----:B------:R0:W-:Y:S04]  /*0bb0*/  STG.E.U16 desc[UR14][R16.64+0x8], R29 ;  /* 0x0000081d10007986 */ /* 0x0001e8000c10150e */
[----:B------:R0:W-:Y:S04]  /*0bc0*/  STG.E.U16 desc[UR14][R16.64+0xa], R18 ;  /* 0x00000a1210007986 */ /* 0x0001e8000c10150e */
[----:B------:R0:W-:Y:S04]  /*0bd0*/  STG.E.U16 desc[UR14][R16.64+0xc], R20 ;  /* 0x00000c1410007986 */ /* 0x0001e8000c10150e */
[----:B------:R0:W-:Y:S01]  /*0be0*/  STG.E.U16 desc[UR14][R16.64+0xe], R22 ;  /* 0x00000e1610007986 */ /* 0x0001e2000c10150e */
[----:B------:R-:W-:Y:S05]  /*0bf0*/  @P1 BRA `(.L_x_2) ;  /* 0xfffffffc00441947 */ /* 0x000fea000383ffff */
.L_x_1:
[----:B------:R-:W-:-:S09]  /*0c00*/  UISETP.NE.AND UP0, UPT, UR8, URZ, UPT ;  /* 0x000000ff0800728c */ /* 0x000fd2000bf05270 */
[----:B------:R-:W-:Y:S05]  /*0c10*/  BRA.U !UP0, `(.L_x_0) ;  /* 0x0000000508a87547 */ /* 0x000fea000b800000 */
[----:B------:R-:W1:Y:S01]  /*0c20*/  LDCU UR4, c[0x0][0x3a0] ;  /* 0x00007400ff0477ac */ /* 0x000e620008000800 */
[----:B------:R-:W-:Y:S02]  /*0c30*/  UISETP.GE.U32.AND UP0, UPT, UR8, 0x4, UPT ;  /* 0x000000040800788c */ /* 0x000fe4000bf06070 */
[----:B-1----:R-:W-:-:S04]  /*0c40*/  ULOP3.LUT UR6, UR4, 0x3, URZ, 0xc0, !UPT ;  /* 0x0000000304067892 */ /* 0x002fc8000f8ec0ff */
[----:B------:R-:W-:-:S03]  /*0c50*/  UISETP.NE.AND UP1, UPT, UR6, URZ, UPT ;  /* 0x000000ff0600728c */ /* 0x000fc6000bf25270 */
[----:B------:R-:W-:Y:S08]  /*0c60*/  BRA.U !UP0, `(.L_x_3) ;  /* 0x0000000108d47547 */ /* 0x000ff0000b800000 */
[CC--:B------:R-:W-:Y:S01]  /*0c70*/  ISETP.GE.OR P1, PT, R8.reuse, R5.reuse, P0 ;  /* 0x000000050800720c */ /* 0x0c0fe20000726670 */
[C---:B0-----:R-:W-:Y:S01]  /*0c80*/  VIADD R10, R8.reuse, 0x2 ;  /* 0x00000002080a7836 */ /* 0x041fe20000000000 */
[C---:B------:R-:W-:Y:S01]  /*0c90*/  IADD3 R24, PT, PT, R8.reuse, 0x3, RZ ;  /* 0x0000000308187810 */ /* 0x040fe20007ffe0ff */
[----:B------:R-:W-:Y:S01]  /*0ca0*/  VIADD R22, R8, 0x1 ;  /* 0x0000000108167836 */ /* 0x000fe20000000000 */
[----:B------:R-:W0:Y:S02]  /*0cb0*/  LDCU.U16 UR8, c[0x0][0x3a8] ;  /* 0x00007500ff0877ac */ /* 0x000e240008000400 */
[-C--:B------:R-:W-:Y:S02]  /*0cc0*/  ISETP.GE.OR P3, PT, R10, R5.reuse, P0 ;  /* 0x000000050a00720c */ /* 0x080fe40000766670 */
[-C--:B------:R-:W-:Y:S02]  /*0cd0*/  ISETP.GE.OR P2, PT, R22, R5.reuse, P0 ;  /* 0x000000051600720c */ /* 0x080fe40000746670 */
[----:B------:R-:W-:-:S03]  /*0ce0*/  ISETP.GE.OR P4, PT, R24, R5, P0 ;  /* 0x000000051800720c */ /* 0x000fc60000786670 */
[----:B------:R-:W1:Y:S01]  /*0cf0*/  @!P1 LDC.64 R20, c[0x0][0x3b0] ;  /* 0x0000ec00ff149b82 */ /* 0x000e620000000a00 */
[----:B------:R-:W-:-:S05]  /*0d00*/  @!P1 LEA.HI R9, R8, R6, RZ, 0x1d ;  /* 0x0000000608099211 */ /* 0x000fca00078fe8ff */
[----:B------:R-:W-:Y:S02]  /*0d10*/  @!P1 IMAD.SHL.U32 R9, R9, 0x8, RZ ;  /* 0x0000000809099824 */ /* 0x000fe400078e00ff */
[----:B------:R-:W2:Y:S01]  /*0d20*/  @!P3 LDC.64 R16, c[0x0][0x3b0] ;  /* 0x0000ec00ff10bb82 */ /* 0x000ea20000000a00 */
[----:B------:R-:W-:Y:S01]  /*0d30*/  LOP3.LUT R19, R22, 0x7, RZ, 0xc0, !PT ;  /* 0x0000000716137812 */ /* 0x000fe200078ec0ff */
[----:B0-----:R-:W-:-:S06]  /*0d40*/  IMAD.U32 R18, RZ, RZ, UR8 ;  /* 0x00000008ff127e24 */ /* 0x001fcc000f8e00ff */
[----:B------:R-:W0:Y:S08]  /*0d50*/  @!P2 LDC.64 R12, c[0x0][0x3b0] ;  /* 0x0000ec00ff0cab82 */ /* 0x000e300000000a00 */
[----:B------:R-:W3:Y:S01]  /*0d60*/  @!P4 LDC.64 R14, c[0x0][0x3b0] ;  /* 0x0000ec00ff0ecb82 */ /* 0x000ee20000000a00 */
[----:B-1----:R-:W-:Y:S01]  /*0d70*/  @!P1 IMAD.WIDE R20, R9, 0x2, R20 ;  /* 0x0000000209149825 */ /* 0x002fe200078e0214 */
[----:B------:R-:W-:-:S02]  /*0d80*/  LOP3.LUT R9, R10, 0x7, RZ, 0xc0, !PT ;  /* 0x000000070a097812 */ /* 0x000fc400078ec0ff */
[-C--:B------:R-:W-:Y:S02]  /*0d90*/  @!P3 LEA.HI R28, R10, R6.reuse, RZ, 0x1d ;  /* 0x000000060a1cb211 */ /* 0x080fe400078fe8ff */
[-C--:B------:R-:W-:Y:S01]  /*0da0*/  @!P2 LEA.HI R26, R22, R6.reuse, RZ, 0x1d ;  /* 0x00000006161aa211 */ /* 0x080fe200078fe8ff */
[----:B------:R1:W4:Y:S01]  /*0db0*/  @!P1 LDG.E.U16.CONSTANT R18, desc[UR14][R20.64] ;  /* 0x0000000e14129981 */ /* 0x000322000c1e9500 */
[----:B------:R-:W-:Y:S01]  /*0dc0*/  LOP3.LUT R11, R24, 0x7, RZ, 0xc0, !PT ;  /* 0x00000007180b7812 */ /* 0x000fe200078ec0ff */
[----:B------:R-:W-:Y:S01]  /*0dd0*/  @!P3 IMAD R25, R28, 0x8, R9 ;  /* 0x000000081c19b824 */ /* 0x000fe200078e0209 */
[----:B------:R-:W-:Y:S01]  /*0de0*/  @!P4 LEA.HI R27, R24, R6, RZ, 0x1d ;  /* 0x00000006181bc211 */ /* 0x000fe200078fe8ff */
[----:B------:R-:W-:Y:S02]  /*0df0*/  @!P2 IMAD R23, R26, 0x8, R19 ;  /* 0x000000081a17a824 */ /* 0x000fe400078e0213 */
[----:B--2---:R-:W-:Y:S01]  /*0e00*/  @!P3 IMAD.WIDE R16, R25, 0x2, R16 ;  /* 0x000000021910b825 */ /* 0x004fe200078e0210 */
[----:B------:R-:W-:-:S03]  /*0e10*/  @!P4 LEA R27, R27, R11, 0x3 ;  /* 0x0000000b1b1bc211 */ /* 0x000fc600078e18ff */
[----:B------:R-:W-:Y:S01]  /*0e20*/  IMAD.U32 R26, RZ, RZ, UR8 ;  /* 0x00000008ff1a7e24 */ /* 0x000fe2000f8e00ff */
[----:B-1----:R-:W1:Y:S01]  /*0e30*/  LDC.64 R20, c[0x0][0x3b8] ;  /* 0x0000ee00ff147b82 */ /* 0x002e620000000a00 */
[----:B0-----:R-:W-:-:S04]  /*0e40*/  @!P2 IMAD.WIDE R12, R23, 0x2, R12 ;  /* 0x00000002170ca825 */ /* 0x001fc800078e020c */
[----:B------:R-:W-:Y:S01]  /*0e50*/  IMAD.U32 R25, RZ, RZ, UR8 ;  /* 0x00000008ff197e24 */ /* 0x000fe2000f8e00ff */
[----:B------:R-:W2:Y:S01]  /*0e60*/  @!P2 LDG.E.U16.CONSTANT R26, desc[UR14][R12.64] ;  /* 0x0000000e0c1aa981 */ /* 0x000ea2000c1e9500 */
[----:B------:R-:W-:Y:S02]  /*0e70*/  IMAD.U32 R23, RZ, RZ, UR8 ;  /* 0x00000008ff177e24 */ /* 0x000fe4000f8e00ff */
[----:B---3--:R-:W-:Y:S02]  /*0e80*/  @!P4 IMAD.WIDE R14, R27, 0x2, R14 ;  /* 0x000000021b0ec825 */ /* 0x008fe400078e020e */
[----:B------:R1:W3:Y:S04]  /*0e90*/  @!P3 LDG.E.U16.CONSTANT R25, desc[UR14][R16.64] ;  /* 0x0000000e1019b981 */ /* 0x0002e8000c1e9500 */
[----:B------:R-:W5:Y:S01]  /*0ea0*/  @!P4 LDG.E.U16.CONSTANT R23, desc[UR14][R14.64] ;  /* 0x0000000e0e17c981 */ /* 0x000f62000c1e9500 */
[----:B------:R-:W-:-:S02]  /*0eb0*/  LEA.HI R27, R8, R7, RZ, 0x1d ;  /* 0x00000007081b7211 */ /* 0x000fc400078fe8ff */
[-C--:B------:R-:W-:Y:S02]  /*0ec0*/  LEA.HI R22, R22, R7.reuse, RZ, 0x1d ;  /* 0x0000000716167211 */ /* 0x080fe400078fe8ff */
[-C--:B------:R-:W-:Y:S02]  /*0ed0*/  LEA.HI R10, R10, R7.reuse, RZ, 0x1d ;  /* 0x000000070a0a7211 */ /* 0x080fe400078fe8ff */
[----:B------:R-:W-:Y:S01]  /*0ee0*/  LEA.HI R24, R24, R7, RZ, 0x1d ;  /* 0x0000000718187211 */ /* 0x000fe200078fe8ff */
[----:B------:R-:W-:Y:S01]  /*0ef0*/  IMAD.SHL.U32 R27, R27, 0x8, RZ ;  /* 0x000000081b1b7824 */ /* 0x000fe200078e00ff */
[----:B------:R-:W-:Y:S01]  /*0f00*/  LEA R19, R22, R19, 0x3 ;  /* 0x0000001316137211 */ /* 0x000fe200078e18ff */
[----:B------:R-:W-:Y:S02]  /*0f10*/  IMAD R9, R10, 0x8, R9 ;  /* 0x000000080a097824 */ /* 0x000fe400078e0209 */
[----:B------:R-:W-:Y:S02]  /*0f20*/  IMAD R29, R24, 0x8, R11 ;  /* 0x00000008181d7824 */ /* 0x000fe400078e020b */
[----:B-1----:R-:W-:-:S04]  /*0f30*/  IMAD.WIDE R16, R27, 0x2, R20 ;  /* 0x000000021b107825 */ /* 0x002fc800078e0214 */
[----:B------:R-:W-:-:S04]  /*0f40*/  IMAD.WIDE R12, R19, 0x2, R20 ;  /* 0x00000002130c7825 */ /* 0x000fc800078e0214 */
[----:B------:R-:W-:-:S04]  /*0f50*/  IMAD.WIDE R10, R9, 0x2, R20 ;  /* 0x00000002090a7825 */ /* 0x000fc800078e0214 */
[----:B------:R-:W-:-:S04]  /*0f60*/  IMAD.WIDE R20, R29, 0x2, R20 ;  /* 0x000000021d147825 */ /* 0x000fc800078e0214 */
[----:B------:R-:W-:Y:S01]  /*0f70*/  VIADD R8, R8, 0x4 ;  /* 0x0000000408087836 */ /* 0x000fe20000000000 */
[----:B----4-:R1:W-:Y:S04]  /*0f80*/  STG.E.U16 desc[UR14][R16.64], R18 ;  /* 0x0000001210007986 */ /* 0x0103e8000c10150e */
[----:B--2---:R1:W-:Y:S04]  /*0f90*/  STG.E.U16 desc[UR14][R12.64], R26 ;  /* 0x0000001a0c007986 */ /* 0x0043e8000c10150e */
[----:B---3--:R1:W-:Y:S04]  /*0fa0*/  STG.E.U16 desc[UR14][R10.64], R25 ;  /* 0x000000190a007986 */ /* 0x0083e8000c10150e */
[----:B-----5:R1:W-:Y:S02]  /*0fb0*/  STG.E.U16 desc[UR14][R20.64], R23 ;  /* 0x0000001714007986 */ /* 0x0203e4000c10150e */
.L_x_3:
[----:B------:R-:W-:Y:S05]  /*0fc0*/  BRA.U !UP1, `(.L_x_0) ;  /* 0x0000000109bc7547 */ /* 0x000fea000b800000 */
[----:B------:R-:W-:Y:S02]  /*0fd0*/  UISETP.NE.AND UP0, UPT, UR6, 0x1, UPT ;  /* 0x000000010600788c */ /* 0x000fe4000bf05270 */
[----:B------:R-:W-:-:S04]  /*0fe0*/  ULOP3.LUT UR4, UR4, 0x1, URZ, 0xc0, !UPT ;  /* 0x0000000104047892 */ /* 0x000fc8000f8ec0ff */
[----:B------:R-:W-:-:S03]  /*0ff0*/  UISETP.NE.U32.AND UP1, UPT, UR4, 0x1, UPT ;  /* 0x000000010400788c */ /* 0x000fc6000bf25070 */
[----:B------:R-:W-:Y:S08]  /*1000*/  BRA.U !UP0, `(.L_x_4) ;  /* 0x0000000108707547 */ /* 0x000ff0000b800000 */
[C---:B01----:R-:W-:Y:S01]  /*1010*/  VIADD R18, R8.reuse, 0x1 ;  /* 0x0000000108127836 */ /* 0x043fe20000000000 */
[CC--:B------:R-:W-:Y:S01]  /*1020*/  ISETP.GE.OR P2, PT, R8.reuse, R5.reuse, P0 ;  /* 0x000000050800720c */ /* 0x0c0fe20000746670 */
[----:B------:R-:W0:Y:S01]  /*1030*/  LDCU.U16 UR4, c[0x0][0x3a8] ;  /* 0x00007500ff0477ac */ /* 0x000e220008000400 */
[----:B------:R-:W-:Y:S02]  /*1040*/  LOP3.LUT R19, R8, 0x7, RZ, 0xc0, !PT ;  /* 0x0000000708137812 */ /* 0x000fe400078ec0ff */
[C---:B------:R-:W-:Y:S02]  /*1050*/  ISETP.GE.OR P1, PT, R18.reuse, R5, P0 ;  /* 0x000000051200720c */ /* 0x040fe40000726670 */
[----:B------:R-:W-:-:S07]  /*1060*/  LOP3.LUT R9, R18, 0x7, RZ, 0xc0, !PT ;  /* 0x0000000712097812 */ /* 0x000fce00078ec0ff */
[----:B------:R-:W1:Y:S01]  /*1070*/  @!P2 LDC.64 R12, c[0x0][0x3b0] ;  /* 0x0000ec00ff0cab82 */ /* 0x000e620000000a00 */
[----:B------:R-:W-:-:S03]  /*1080*/  @!P2 LEA.HI R14, R8, R6, RZ, 0x1d ;  /* 0x00000006080ea211 */ /* 0x000fc600078fe8ff */
[----:B------:R-:W-:Y:S02]  /*1090*/  @!P1 LEA.HI R16, R18, R6, RZ, 0x1d ;  /* 0x0000000612109211 */ /* 0x000fe400078fe8ff */
[----:B------:R-:W-:Y:S01]  /*10a0*/  @!P2 LEA R15, R14, R19, 0x3 ;  /* 0x000000130e0fa211 */ /* 0x000fe200078e18ff */
[----:B0-----:R-:W-:Y:S01]  /*10b0*/  IMAD.U32 R14, RZ, RZ, UR4 ;  /* 0x00000004ff0e7e24 */ /* 0x001fe2000f8e00ff */
[----:B------:R-:W0:Y:S01]  /*10c0*/  @!P1 LDC.64 R10, c[0x0][0x3b0] ;  /* 0x0000ec00ff0a9b82 */ /* 0x000e220000000a00 */
[----:B------:R-:W-:Y:S02]  /*10d0*/  @!P1 IMAD R17, R16, 0x8, R9 ;  /* 0x0000000810119824 */ /* 0x000fe400078e0209 */
[----:B------:R-:W-:Y:S02]  /*10e0*/  IMAD.U32 R21, RZ, RZ, UR4 ;  /* 0x00000004ff157e24 */ /* 0x000fe4000f8e00ff */
[----:B-1----:R-:W-:-:S05]  /*10f0*/  @!P2 IMAD.WIDE R12, R15, 0x2, R12 ;  /* 0x000000020f0ca825 */ /* 0x002fca00078e020c */
[----:B------:R-:W2:Y:S01]  /*1100*/  @!P2 LDG.E.U16.CONSTANT R14, desc[UR14][R12.64] ;  /* 0x0000000e0c0ea981 */ /* 0x000ea2000c1e9500 */
[----:B0-----:R-:W-:Y:S02]  /*1110*/  @!P1 IMAD.WIDE R16, R17, 0x2, R10 ;  /* 0x0000000211109825 */ /* 0x001fe400078e020a */
[----:B------:R-:W0:Y:S03]  /*1120*/  LDC.64 R10, c[0x0][0x3b8] ;  /* 0x0000ee00ff0a7b82 */ /* 0x000e260000000a00 */
[----:B------:R-:W3:Y:S01]  /*1130*/  @!P1 LDG.E.U16.CONSTANT R21, desc[UR14][R16.64] ;  /* 0x0000000e10159981 */ /* 0x000ee2000c1e9500 */
[-C--:B------:R-:W-:Y:S02]  /*1140*/  LEA.HI R15, R8, R7.reuse, RZ, 0x1d ;  /* 0x00000007080f7211 */ /* 0x080fe400078fe8ff */
[----:B------:R-:W-:-:S03]  /*1150*/  LEA.HI R18, R18, R7, RZ, 0x1d ;  /* 0x0000000712127211 */ /* 0x000fc600078fe8ff */
[----:B------:R-:W-:Y:S01]  /*1160*/  IMAD R15, R15, 0x8, R19 ;  /* 0x000000080f0f7824 */ /* 0x000fe200078e0213 */
[----:B------:R-:W-:-:S03]  /*1170*/  LEA R9, R18, R9, 0x3 ;  /* 0x0000000912097211 */ /* 0x000fc600078e18ff */
[----:B0-----:R-:W-:-:S04]  /*1180*/  IMAD.WIDE R18, R15, 0x2, R10 ;  /* 0x000000020f127825 */ /* 0x001fc800078e020a */
[----:B------:R-:W-:-:S04]  /*1190*/  IMAD.WIDE R10, R9, 0x2, R10 ;  /* 0x00000002090a7825 */ /* 0x000fc800078e020a */
[----:B------:R-:W-:Y:S01]  /*11a0*/  VIADD R8, R8, 0x2 ;  /* 0x0000000208087836 */ /* 0x000fe20000000000 */
[----:B--2---:R2:W-:Y:S04]  /*11b0*/  STG.E.U16 desc[UR14][R18.64], R14 ;  /* 0x0000000e12007986 */ /* 0x0045e8000c10150e */
[----:B---3--:R2:W-:Y:S02]  /*11c0*/  STG.E.U16 desc[UR14][R10.64], R21 ;  /* 0x000000150a007986 */ /* 0x0085e4000c10150e */
.L_x_4:
[----:B------:R-:W-:Y:S05]  /*11d0*/  BRA.U UP1, `(.L_x_0) ;  /* 0x0000000101387547 */ /* 0x000fea000b800000 */
[C---:B------:R-:W-:Y:S01]  /*11e0*/  ISETP.GE.OR P0, PT, R8.reuse, R5, P0 ;  /* 0x000000050800720c */ /* 0x040fe20000706670 */
[----:B------:R-:W3:Y:S01]  /*11f0*/  LDCU.U16 UR4, c[0x0][0x3a8] ;  /* 0x00007500ff0477ac */ /* 0x000ee20008000400 */
[C---:B0-----:R-:W-:Y:S01]  /*1200*/  LOP3.LUT R15, R8.reuse, 0x7, RZ, 0xc0, !PT ;  /* 0x00000007080f7812 */ /* 0x041fe200078ec0ff */
[----:B-1----:R-:W0:Y:S10]  /*1210*/  LDC.64 R12, c[0x0][0x3b8] ;  /* 0x0000ee00ff0c7b82 */ /* 0x002e340000000a00 */
[----:B--2---:R-:W1:Y:S01]  /*1220*/  @!P0 LDC.64 R10, c[0x0][0x3b0] ;  /* 0x0000ec00ff0a8b82 */ /* 0x004e620000000a00 */
[----:B------:R-:W-:-:S05]  /*1230*/  @!P0 LEA.HI R6, R8, R6, RZ, 0x1d ;  /* 0x0000000608068211 */ /* 0x000fca00078fe8ff */
[----:B------:R-:W-:Y:S02]  /*1240*/  @!P0 IMAD R9, R6, 0x8, R15 ;  /* 0x0000000806098824 */ /* 0x000fe400078e020f */
[----:B---3--:R-:W-:Y:S02]  /*1250*/  IMAD.U32 R5, RZ, RZ, UR4 ;  /* 0x00000004ff057e24 */ /* 0x008fe4000f8e00ff */
[----:B-1----:R-:W-:-:S05]  /*1260*/  @!P0 IMAD.WIDE R10, R9, 0x2, R10 ;  /* 0x00000002090a8825 */ /* 0x002fca00078e020a */
[----:B------:R-:W2:Y:S01]  /*1270*/  @!P0 LDG.E.U16.CONSTANT R5, desc[UR14][R10.64] ;  /* 0x0000000e0a058981 */ /* 0x000ea2000c1e9500 */
[----:B------:R-:W-:-:S05]  /*1280*/  LEA.HI R8, R8, R7, RZ, 0x1d ;  /* 0x0000000708087211 */ /* 0x000fca00078fe8ff */
[----:B------:R-:W-:-:S04]  /*1290*/  IMAD R7, R8, 0x8, R15 ;  /* 0x0000000808077824 */ /* 0x000fc800078e020f */
[----:B0-----:R-:W-:-:S05]  /*12a0*/  IMAD.WIDE R6, R7, 0x2, R12 ;  /* 0x0000000207067825 */ /* 0x001fca00078e020c */
[----:B--2---:R3:W-:Y:S02]  /*12b0*/  STG.E.U16 desc[UR14][R6.64], R5 ;  /* 0x0000000506007986 */ /* 0x0047e4000c10150e */
.L_x_0:
[----:B---3--:R-:W3:Y:S02]  /*12c0*/  LDC R6, c[0x0][0x3a0] ;  /* 0x0000e800ff067b82 */ /* 0x008ee40000000800 */
[----:B---3--:R-:W-:-:S13]  /*12d0*/  ISETP.LT.AND P0, PT, R6, UR5, PT ;  /* 0x0000000506007c0c */ /* 0x008fda000bf01270 */
[----:B------:R-:W-:Y:S05]  /*12e0*/  @!P0 EXIT ;  /* 0x000000000000894d */ /* 0x000fea0003800000 */
[----:B------:R-:W3:Y:S01]  /*12f0*/  LDCU.64 UR8, c[0x0][0x398] ;  /* 0x00007300ff0877ac */ /* 0x000ee20008000a00 */
[C---:B------:R-:W-:Y:S02]  /*1300*/  IADD3 R5, PT, PT, -R6.reuse, UR5, RZ ;  /* 0x0000000506057c10 */ /* 0x040fe4000fffe1ff */
[----:B------:R-:W-:Y:S02]  /*1310*/  IADD3 R6, PT, PT, R6, -UR5, RZ ;  /* 0x8000000506067c10 */ /* 0x000fe4000fffe0ff */
[----:B01----:R-:W-:Y:S02]  /*1320*/  LOP3.LUT R16, R5, 0x3, RZ, 0xc0, !PT ;  /* 0x0000000305107812 */ /* 0x003fe400078ec0ff */
[----:B------:R-:W-:Y:S02]  /*1330*/  ISETP.GT.U32.AND P0, PT, R6, -0x4, PT ;  /* 0xfffffffc0600780c */ /* 0x000fe40003f04070 */
[----:B------:R-:W-:Y:S01]  /*1340*/  ISETP.NE.AND P1, PT, R16, RZ, PT ;  /* 0x000000ff1000720c */ /* 0x000fe20003f25270 */
[----:B---3--:R-:W-:-:S04]  /*1350*/  IMAD R3, R3, UR8, R2 ;  /* 0x0000000803037c24 */ /* 0x008fc8000f8e0202 */
[----:B------:R-:W-:-:S04]  /*1360*/  IMAD R4, R3, UR9, R4 ;  /* 0x0000000903047c24 */ /* 0x000fc8000f8e0204 */
[----:B------:R-:W-:Y:S02]  /*1370*/  IMAD R4, R4, UR7, RZ ;  /* 0x0000000704047c24 */ /* 0x000fe4000f8e02ff */
[----:B------:R-:W-:Y:S05]  /*1380*/  @P0 BRA `(.L_x_5) ;  /* 0x0000000000ac0947 */ /* 0x000fea0003800000 */
[----:B------:R-:W0:Y:S01]  /*1390*/  LDC.64 R2, c[0x0][0x3b8] ;  /* 0x0000ee00ff027b82 */ /* 0x000e220000000a00 */
[----:B------:R-:W-:-:S05]  /*13a0*/  LOP3.LUT R6, R5, 0xfffffffc, RZ, 0xc0, !PT ;  /* 0xfffffffc05067812 */ /* 0x000fca00078ec0ff */
[----:B------:R-:W-:-:S07]  /*13b0*/  IMAD.MOV R6, RZ, RZ, -R6 ;  /* 0x000000ffff067224 */ /* 0x000fce00078e0a06 */
.L_x_6:
[C---:B-1----:R-:W-:Y:S01]  /*13c0*/  VIADD R8, R0.reuse, 0x1 ;  /* 0x0000000100087836 */ /* 0x042fe20000000000 */
[----:B------:R-:W-:Y:S01]  /*13d0*/  SHF.R.S32.HI R9, RZ, 0x1f, R0 ;  /* 0x0000001fff097819 */ /* 0x000fe20000011400 */
[C---:B------:R-:W-:Y:S02]  /*13e0*/  VIADD R12, R0.reuse, 0x2 ;  /* 0x00000002000c7836 */ /* 0x040fe40000000000 */
[----:B--2---:R-:W-:Y:S01]  /*13f0*/  VIADD R14, R0, 0x3 ;  /* 0x00000003000e7836 */ /* 0x004fe20000000000 */
[----:B------:R-:W-:Y:S01]  /*1400*/  SHF.R.S32.HI R7, RZ, 0x1f, R8 ;  /* 0x0000001fff077819 */ /* 0x000fe20000011408 */
[----:B------:R-:W-:Y:S01]  /*1410*/  VIADD R6, R6, 0x4 ;  /* 0x0000000406067836 */ /* 0x000fe20000000000 */
[----:B------:R-:W-:Y:S02]  /*1420*/  SHF.R.S32.HI R11, RZ, 0x1f, R12 ;  /* 0x0000001fff0b7819 */ /* 0x000fe4000001140c */
[----:B------:R-:W-:Y:S02]  /*1430*/  LEA.HI R13, R7, R8, RZ, 0x3 ;  /* 0x00000008070d7211 */ /* 0x000fe400078f18ff */
[----:B------:R-:W-:Y:S01]  /*1440*/  SHF.R.S32.HI R17, RZ, 0x1f, R14 ;  /* 0x0000001fff117819 */ /* 0x000fe2000001140e */
[----:B------:R-:W1:Y:S01]  /*1450*/  LDC.U16 R7, c[0x0][0x3a8] ;  /* 0x0000ea00ff077b82 */ /* 0x000e620000000400 */
[----:B------:R-:W-:-:S02]  /*1460*/  LEA.HI R15, R11, R12, RZ, 0x3 ;  /* 0x0000000c0b0f7211 */ /* 0x000fc400078f18ff */
[----:B------:R-:W-:Y:S02]  /*1470*/  LOP3.LUT R11, R13, 0xfffffff8, RZ, 0xc0, !PT ;  /* 0xfffffff80d0b7812 */ /* 0x000fe400078ec0ff */
[----:B------:R-:W-:Y:S02]  /*1480*/  LEA.HI R9, R9, R0, RZ, 0x3 ;  /* 0x0000000009097211 */ /* 0x000fe400078f18ff */
[----:B------:R-:W-:Y:S02]  /*1490*/  LEA.HI R19, R17, R14, RZ, 0x3 ;  /* 0x0000000e11137211 */ /* 0x000fe400078f18ff */
[----:B------:R-:W-:Y:S02]  /*14a0*/  IADD3 R10, PT, PT, R8, -R11, RZ ;  /* 0x8000000b080a7210 */ /* 0x000fe40007ffe0ff */
[----:B------:R-:W-:Y:S02]  /*14b0*/  LOP3.LUT R11, R9, 0xfffffff8, RZ, 0xc0, !PT ;  /* 0xfffffff8090b7812 */ /* 0x000fe400078ec0ff */
[----:B------:R-:W-:-:S02]  /*14c0*/  LOP3.LUT R17, R15, 0xfffffff8, RZ, 0xc0, !PT ;  /* 0xfffffff80f117812 */ /* 0x000fc400078ec0ff */
[----:B------:R-:W-:Y:S01]  /*14d0*/  LOP3.LUT R21, R19, 0xfffffff8, RZ, 0xc0, !PT ;  /* 0xfffffff813157812 */ /* 0x000fe200078ec0ff */
[----:B------:R-:W-:Y:S01]  /*14e0*/  IMAD.IADD R11, R0, 0x1, -R11 ;  /* 0x00000001000b7824 */ /* 0x000fe200078e0a0b */
[-C--:B------:R-:W-:Y:S01]  /*14f0*/  LEA.HI R8, R9, R4.reuse, RZ, 0x1d ;  /* 0x0000000409087211 */ /* 0x080fe200078fe8ff */
[----:B------:R-:W-:Y:S01]  /*1500*/  IMAD.IADD R17, R12, 0x1, -R17 ;  /* 0x000000010c117824 */ /* 0x000fe200078e0a11 */
[-C--:B------:R-:W-:Y:S01]  /*1510*/  LEA.HI R13, R13, R4.reuse, RZ, 0x1d ;  /* 0x000000040d0d7211 */ /* 0x080fe200078fe8ff */
[----:B------:R-:W-:Y:S01]  /*1520*/  IMAD.IADD R21, R14, 0x1, -R21 ;  /* 0x000000010e157824 */ /* 0x000fe200078e0a15 */
[-C--:B------:R-:W-:Y:S01]  /*1530*/  LEA.HI R12, R15, R4.reuse, RZ, 0x1d ;  /* 0x000000040f0c7211 */ /* 0x080fe200078fe8ff */
[----:B------:R-:W-:Y:S01]  /*1540*/  IMAD R9, R8, 0x8, R11 ;  /* 0x0000000808097824 */ /* 0x000fe200078e020b */
[----:B------:R-:W-:Y:S01]  /*1550*/  LEA.HI R14, R19, R4, RZ, 0x1d ;  /* 0x00000004130e7211 */ /* 0x000fe200078fe8ff */
[----:B------:R-:W-:Y:S01]  /*1560*/  VIADD R0, R0, 0x4 ;  /* 0x0000000400007836 */ /* 0x000fe20000000000 */
[----:B------:R-:W-:Y:S01]  /*1570*/  LEA R11, R13, R10, 0x3 ;  /* 0x0000000a0d0b7211 */ /* 0x000fe200078e18ff */
[----:B------:R-:W-:Y:S01]  /*1580*/  IMAD R13, R12, 0x8, R17 ;  /* 0x000000080c0d7824 */ /* 0x000fe200078e0211 */
[----:B------:R-:W-:Y:S01]  /*1590*/  ISETP.NE.AND P0, PT, R6, RZ, PT ;  /* 0x000000ff0600720c */ /* 0x000fe20003f05270 */
[----:B------:R-:W-:-:S02]  /*15a0*/  IMAD R15, R14, 0x8, R21 ;  /* 0x000000080e0f7824 */ /* 0x000fc400078e0215 */
[----:B0-----:R-:W-:-:S04]  /*15b0*/  IMAD.WIDE R8, R9, 0x2, R2 ;  /* 0x0000000209087825 */ /* 0x001fc800078e0202 */
[--C-:B------:R-:W-:Y:S01]  /*15c0*/  IMAD.WIDE R10, R11, 0x2, R2.reuse ;  /* 0x000000020b0a7825 */ /* 0x100fe200078e0202 */
[----:B-1----:R1:W-:Y:S03]  /*15d0*/  STG.E.U16 desc[UR14][R8.64], R7 ;  /* 0x0000000708007986 */ /* 0x0023e6000c10150e */
[--C-:B------:R-:W-:Y:S01]  /*15e0*/  IMAD.WIDE R12, R13, 0x2, R2.reuse ;  /* 0x000000020d0c7825 */ /* 0x100fe200078e0202 */
[----:B------:R1:W-:Y:S03]  /*15f0*/  STG.E.U16 desc[UR14][R10.64], R7 ;  /* 0x000000070a007986 */ /* 0x0003e6000c10150e */
[----:B------:R-:W-:Y:S01]  /*1600*/  IMAD.WIDE R14, R15, 0x2, R2 ;  /* 0x000000020f0e7825 */ /* 0x000fe200078e0202 */
[----:B------:R1:W-:Y:S04]  /*1610*/  STG.E.U16 desc[UR14][R12.64], R7 ;  /* 0x000000070c007986 */ /* 0x0003e8000c10150e */
[----:B------:R1:W-:Y:S01]  /*1620*/  STG.E.U16 desc[UR14][R14.64], R7 ;  /* 0x000000070e007986 */ /* 0x0003e2000c10150e */
[----:B------:R-:W-:Y:S05]  /*1630*/  @P0 BRA `(.L_x_6) ;  /* 0xfffffffc00600947 */ /* 0x000fea000383ffff */
.L_x_5:
[----:B------:R-:W-:Y:S05]  /*1640*/  @!P1 EXIT ;  /* 0x000000000000994d */ /* 0x000fea0003800000 */
[----:B------:R-:W-:Y:S02]  /*1650*/  ISETP.NE.AND P0, PT, R16, 0x1, PT ;  /* 0x000000011000780c */ /* 0x000fe40003f05270 */
[----:B------:R-:W-:-:S04]  /*1660*/  LOP3.LUT R5, R5, 0x1, RZ, 0xc0, !PT ;  /* 0x0000000105057812 */ /* 0x000fc800078ec0ff */
[----:B------:R-:W-:-:S07]  /*1670*/  ISETP.NE.U32.AND P1, PT, R5, 0x1, PT ;  /* 0x000000010500780c */ /* 0x000fce0003f25070 */
[----:B------:R-:W-:Y:S06]  /*1680*/  @!P0 BRA `(.L_x_7) ;  /* 0x0000000000508947 */ /* 0x000fec0003800000 */
[----:B------:R-:W-:Y:S01]  /*1690*/  IADD3 R6, PT, PT, R0, 0x1, RZ ;  /* 0x0000000100067810 */ /* 0x000fe20007ffe0ff */
[----:B------:R-:W0:Y:S01]  /*16a0*/  LDC.64 R2, c[0x0][0x3b8] ;  /* 0x0000ee00ff027b82 */ /* 0x000e220000000a00 */
[----:B------:R-:W-:Y:S02]  /*16b0*/  SHF.R.S32.HI R5, RZ, 0x1f, R0 ;  /* 0x0000001fff057819 */ /* 0x000fe40000011400 */
[----:B-1----:R-:W-:Y:S02]  /*16c0*/  SHF.R.S32.HI R7, RZ, 0x1f, R6 ;  /* 0x0000001fff077819 */ /* 0x002fe40000011406 */
[----:B------:R-:W-:Y:S02]  /*16d0*/  LEA.HI R5, R5, R0, RZ, 0x3 ;  /* 0x0000000005057211 */ /* 0x000fe400078f18ff */
[----:B------:R-:W-:Y:S01]  /*16e0*/  LEA.HI R9, R7, R6, RZ, 0x3 ;  /* 0x0000000607097211 */ /* 0x000fe200078f18ff */
[----:B------:R-:W1:Y:S01]  /*16f0*/  LDC.U16 R13, c[0x0][0x3a8] ;  /* 0x0000ea00ff0d7b82 */ /* 0x000e620000000400 */
[----:B------:R-:W-:-:S02]  /*1700*/  LOP3.LUT R7, R5, 0xfffffff8, RZ, 0xc0, !PT ;  /* 0xfffffff805077812 */ /* 0x000fc400078ec0ff */
[C---:B--2---:R-:W-:Y:S02]  /*1710*/  LOP3.LUT R11, R9.reuse, 0xfffffff8, RZ, 0xc0, !PT ;  /* 0xfffffff8090b7812 */ /* 0x044fe400078ec0ff */
[-C--:B------:R-:W-:Y:S01]  /*1720*/  LEA.HI R8, R9, R4.reuse, RZ, 0x1d ;  /* 0x0000000409087211 */ /* 0x080fe200078fe8ff */
[C---:B------:R-:W-:Y:S01]  /*1730*/  IMAD.IADD R7, R0.reuse, 0x1, -R7 ;  /* 0x0000000100077824 */ /* 0x040fe200078e0a07 */
[----:B------:R-:W-:Y:S01]  /*1740*/  IADD3 R0, PT, PT, R0, 0x2, RZ ;  /* 0x0000000200007810 */ /* 0x000fe20007ffe0ff */
[----:B------:R-:W-:Y:S01]  /*1750*/  IMAD.IADD R11, R6, 0x1, -R11 ;  /* 0x00000001060b7824 */ /* 0x000fe200078e0a0b */
[----:B------:R-:W-:-:S03]  /*1760*/  LEA.HI R6, R5, R4, RZ, 0x1d ;  /* 0x0000000405067211 */ /* 0x000fc600078fe8ff */
[----:B------:R-:W-:Y:S02]  /*1770*/  IMAD R11, R8, 0x8, R11 ;  /* 0x00000008080b7824 */ /* 0x000fe400078e020b */
[----:B------:R-:W-:-:S04]  /*1780*/  IMAD R7, R6, 0x8, R7 ;  /* 0x0000000806077824 */ /* 0x000fc800078e0207 */
[----:B0-----:R-:W-:-:S04]  /*1790*/  IMAD.WIDE R6, R7, 0x2, R2 ;  /* 0x0000000207067825 */ /* 0x001fc800078e0202 */
[----:B------:R-:W-:Y:S01]  /*17a0*/  IMAD.WIDE R2, R11, 0x2, R2 ;  /* 0x000000020b027825 */ /* 0x000fe200078e0202 */
[----:B-1----:R0:W-:Y:S04]  /*17b0*/  STG.E.U16 desc[UR14][R6.64], R13 ;  /* 0x0000000d06007986 */ /* 0x0021e8000c10150e */
[----:B------:R0:W-:Y:S02]  /*17c0*/  STG.E.U16 desc[UR14][R2.64], R13 ;  /* 0x0000000d02007986 */ /* 0x0001e4000c10150e */
.L_x_7:
[----:B------:R-:W-:Y:S05]  /*17d0*/  @P1 EXIT ;  /* 0x000000000000194d */ /* 0x000fea0003800000 */
[----:B0-----:R-:W0:Y:S01]  /*17e0*/  LDC.64 R2, c[0x0][0x3b8] ;  /* 0x0000ee00ff027b82 */ /* 0x001e220000000a00 */
[----:B------:R-:W-:-:S04]  /*17f0*/  SHF.R.S32.HI R5, RZ, 0x1f, R0 ;  /* 0x0000001fff057819 */ /* 0x000fc80000011400 */
[----:B------:R-:W-:-:S03]  /*1800*/  LEA.HI R5, R5, R0, RZ, 0x3 ;  /* 0x0000000005057211 */ /* 0x000fc600078f18ff */
[----:B-1----:R-:W1:Y:S01]  /*1810*/  LDC.U16 R9, c[0x0][0x3a8] ;  /* 0x0000ea00ff097b82 */ /* 0x002e620000000400 */
[C---:B------:R-:W-:Y:S02]  /*1820*/  LOP3.LUT R7, R5.reuse, 0xfffffff8, RZ, 0xc0, !PT ;  /* 0xfffffff805077812 */ /* 0x040fe400078ec0ff */
[----:B------:R-:W-:-:S03]  /*1830*/  LEA.HI R4, R5, R4, RZ, 0x1d ;  /* 0x0000000405047211 */ /* 0x000fc600078fe8ff */
[----:B------:R-:W-:-:S04]  /*1840*/  IMAD.IADD R7, R0, 0x1, -R7 ;  /* 0x0000000100077824 */ /* 0x000fc800078e0a07 */
[----:B------:R-:W-:-:S04]  /*1850*/  IMAD R7, R4, 0x8, R7 ;  /* 0x0000000804077824 */ /* 0x000fc800078e0207 */
[----:B0-----:R-:W-:-:S05]  /*1860*/  IMAD.WIDE R2, R7, 0x2, R2 ;  /* 0x0000000207027825 */ /* 0x001fca00078e0202 */
[----:B-1----:R-:W-:Y:S01]  /*1870*/  STG.E.U16 desc[UR14][R2.64], R9 ;  /* 0x0000000902007986 */ /* 0x002fe2000c10150e */
[----:B------:R-:W-:Y:S05]  /*1880*/  EXIT ;  /* 0x000000000000794d */ /* 0x000fea0003800000 */
.L_x_8:
[----:B------:R-:W-:-:S00]  /*1890*/  BRA `(.L_x_8) ;  /* 0xfffffffc00fc7947 */ /* 0x000fc0000383ffff */
[----:B------:R-:W-:-:S00]  /*18a0*/  NOP ;  /* 0x0000000000007918 */ /* 0x000fc00000000000 */
        /* <DEDUP_REMOVED lines=13> */
.L_x_9:


//--------------------- .nv.shared.reserved.0     --------------------------
	.section	.nv.shared.reserved.0,"aw",@nobits
	.weak		__nv_reservedSMEM_offset_0_alias
	.size		__nv_reservedSMEM_offset_0_alias, 0, 64
	.other		__nv_reservedSMEM_offset_0_alias,@"STO_CUDA_RESERVED_SHARED STV_DEFAULT"
__nv_reservedSMEM_offset_0_alias:
	.zero		0
	.zero		64


//--------------------- .nv.constant0._Z21pad_nhwc8_fp16_kernelliiiiiiii6__halfPKS_PS_ --------------------------
	.section	.nv.constant0._Z21pad_nhwc8_fp16_kernelliiiiiiii6__halfPKS_PS_,"a",@progbits
	.sectionflags	@""
	.align	4
.nv.constant0._Z21pad_nhwc8_fp16_kernelliiiiiiii6__halfPKS_PS_:
	.zero		960


//--------------------- SYMBOLS --------------------------

	.type		.nv.reservedSmem.offset0,@object
	.size		.nv.reservedSmem.offset0,0x4
